//
// Generated by NVIDIA NVVM Compiler
//
// Compiler Build ID: CL-36424714
// Cuda compilation tools, release 13.0, V13.0.88
// Based on NVVM 20.0.0
//

.version 9.0
.target sm_100
.address_size 64

	// .globl	_Z9cudaPivotPfPiii

.visible .entry _Z9cudaPivotPfPiii(
	.param .u64 .ptr .align 1 _Z9cudaPivotPfPiii_param_0,
	.param .u64 .ptr .align 1 _Z9cudaPivotPfPiii_param_1,
	.param .u32 _Z9cudaPivotPfPiii_param_2,
	.param .u32 _Z9cudaPivotPfPiii_param_3
)
{
	.reg .pred 	%p<61>;
	.reg .b32 	%r<81>;
	.reg .b32 	%f<99>;
	.reg .b64 	%rd<16>;

	ld.param.u64 	%rd4, [_Z9cudaPivotPfPiii_param_0];
	ld.param.u64 	%rd3, [_Z9cudaPivotPfPiii_param_1];
	ld.param.u32 	%r80, [_Z9cudaPivotPfPiii_param_2];
	ld.param.u32 	%r40, [_Z9cudaPivotPfPiii_param_3];
	cvta.to.global.u64 	%rd1, %rd4;
	add.s32 	%r1, %r80, 1;
	setp.ge.s32 	%p1, %r80, %r40;
	@%p1 bra 	$L__BB0_13;
	mul.lo.s32 	%r42, %r40, %r80;
	add.s32 	%r43, %r42, %r80;
	mul.wide.s32 	%rd5, %r43, 4;
	add.s64 	%rd6, %rd1, %rd5;
	ld.global.f32 	%f95, [%rd6];
	add.s32 	%r2, %r42, %r40;
	sub.s32 	%r3, %r40, %r80;
	and.b32  	%r4, %r3, 15;
	sub.s32 	%r44, %r80, %r40;
	setp.gt.u32 	%p2, %r44, -16;
	mov.u32 	%r70, %r80;
	@%p2 bra 	$L__BB0_4;
	and.b32  	%r45, %r3, -16;
	neg.s32 	%r65, %r45;
	add.s64 	%rd2, %rd1, 32;
	add.s32 	%r64, %r80, %r2;
	mov.u32 	%r70, %r80;
$L__BB0_3:
	.pragma "nounroll";
	mul.wide.s32 	%rd7, %r64, 4;
	add.s64 	%rd8, %rd2, %rd7;
	ld.global.f32 	%f11, [%rd8+-32];
	abs.f32 	%f12, %f11;
	setp.gt.f32 	%p3, %f12, %f95;
	selp.f32 	%f13, %f12, %f95, %p3;
	ld.global.f32 	%f14, [%rd8+-28];
	abs.f32 	%f15, %f14;
	setp.gt.f32 	%p4, %f15, %f13;
	selp.f32 	%f16, %f15, %f13, %p4;
	or.pred  	%p5, %p3, %p4;
	ld.global.f32 	%f17, [%rd8+-24];
	abs.f32 	%f18, %f17;
	setp.gt.f32 	%p7, %f18, %f16;
	selp.f32 	%f19, %f18, %f16, %p7;
	ld.global.f32 	%f20, [%rd8+-20];
	abs.f32 	%f21, %f20;
	setp.gt.f32 	%p8, %f21, %f19;
	selp.f32 	%f22, %f21, %f19, %p8;
	or.pred  	%p9, %p7, %p8;
	ld.global.f32 	%f23, [%rd8+-16];
	abs.f32 	%f24, %f23;
	setp.gt.f32 	%p11, %f24, %f22;
	selp.f32 	%f25, %f24, %f22, %p11;
	ld.global.f32 	%f26, [%rd8+-12];
	abs.f32 	%f27, %f26;
	setp.gt.f32 	%p12, %f27, %f25;
	selp.f32 	%f28, %f27, %f25, %p12;
	or.pred  	%p13, %p11, %p12;
	ld.global.f32 	%f29, [%rd8+-8];
	abs.f32 	%f30, %f29;
	setp.gt.f32 	%p15, %f30, %f28;
	selp.f32 	%f31, %f30, %f28, %p15;
	ld.global.f32 	%f32, [%rd8+-4];
	abs.f32 	%f33, %f32;
	setp.gt.f32 	%p16, %f33, %f31;
	selp.f32 	%f34, %f33, %f31, %p16;
	or.pred  	%p17, %p15, %p16;
	ld.global.f32 	%f35, [%rd8];
	abs.f32 	%f36, %f35;
	setp.gt.f32 	%p19, %f36, %f34;
	selp.f32 	%f37, %f36, %f34, %p19;
	ld.global.f32 	%f38, [%rd8+4];
	abs.f32 	%f39, %f38;
	setp.gt.f32 	%p20, %f39, %f37;
	selp.f32 	%f40, %f39, %f37, %p20;
	or.pred  	%p21, %p19, %p20;
	ld.global.f32 	%f41, [%rd8+8];
	abs.f32 	%f42, %f41;
	setp.gt.f32 	%p23, %f42, %f40;
	selp.f32 	%f43, %f42, %f40, %p23;
	ld.global.f32 	%f44, [%rd8+12];
	abs.f32 	%f45, %f44;
	setp.gt.f32 	%p24, %f45, %f43;
	selp.f32 	%f46, %f45, %f43, %p24;
	or.pred  	%p25, %p23, %p24;
	ld.global.f32 	%f47, [%rd8+16];
	abs.f32 	%f48, %f47;
	setp.gt.f32 	%p27, %f48, %f46;
	selp.f32 	%f49, %f48, %f46, %p27;
	ld.global.f32 	%f50, [%rd8+20];
	abs.f32 	%f51, %f50;
	setp.gt.f32 	%p28, %f51, %f49;
	selp.f32 	%f52, %f51, %f49, %p28;
	or.pred  	%p29, %p27, %p28;
	ld.global.f32 	%f53, [%rd8+24];
	abs.f32 	%f54, %f53;
	setp.gt.f32 	%p31, %f54, %f52;
	selp.f32 	%f55, %f54, %f52, %p31;
	ld.global.f32 	%f56, [%rd8+28];
	abs.f32 	%f57, %f56;
	setp.gt.f32 	%p32, %f57, %f55;
	selp.f32 	%f95, %f57, %f55, %p32;
	selp.b32 	%r46, %r1, %r80, %p5;
	selp.b32 	%r47, %r1, %r46, %p9;
	selp.b32 	%r48, %r1, %r47, %p13;
	selp.b32 	%r49, %r1, %r48, %p17;
	selp.b32 	%r50, %r1, %r49, %p21;
	selp.b32 	%r51, %r1, %r50, %p25;
	selp.b32 	%r52, %r1, %r51, %p29;
	selp.b32 	%r53, %r1, %r52, %p32;
	selp.b32 	%r80, %r1, %r53, %p31;
	add.s32 	%r70, %r70, 16;
	add.s32 	%r65, %r65, 16;
	add.s32 	%r64, %r64, 16;
	setp.ne.s32 	%p33, %r65, 0;
	@%p33 bra 	$L__BB0_3;
$L__BB0_4:
	setp.eq.s32 	%p34, %r4, 0;
	@%p34 bra 	$L__BB0_13;
	and.b32  	%r18, %r3, 7;
	setp.lt.u32 	%p35, %r4, 8;
	@%p35 bra 	$L__BB0_7;
	add.s32 	%r55, %r70, %r2;
	mul.wide.s32 	%rd9, %r55, 4;
	add.s64 	%rd10, %rd1, %rd9;
	ld.global.f32 	%f58, [%rd10];
	abs.f32 	%f59, %f58;
	setp.gt.f32 	%p36, %f59, %f95;
	selp.f32 	%f60, %f59, %f95, %p36;
	ld.global.f32 	%f61, [%rd10+4];
	abs.f32 	%f62, %f61;
	setp.gt.f32 	%p37, %f62, %f60;
	selp.f32 	%f63, %f62, %f60, %p37;
	or.pred  	%p38, %p36, %p37;
	ld.global.f32 	%f64, [%rd10+8];
	abs.f32 	%f65, %f64;
	setp.gt.f32 	%p40, %f65, %f63;
	selp.f32 	%f66, %f65, %f63, %p40;
	ld.global.f32 	%f67, [%rd10+12];
	abs.f32 	%f68, %f67;
	setp.gt.f32 	%p41, %f68, %f66;
	selp.f32 	%f69, %f68, %f66, %p41;
	or.pred  	%p42, %p40, %p41;
	ld.global.f32 	%f70, [%rd10+16];
	abs.f32 	%f71, %f70;
	setp.gt.f32 	%p44, %f71, %f69;
	selp.f32 	%f72, %f71, %f69, %p44;
	ld.global.f32 	%f73, [%rd10+20];
	abs.f32 	%f74, %f73;
	setp.gt.f32 	%p45, %f74, %f72;
	selp.f32 	%f75, %f74, %f72, %p45;
	or.pred  	%p46, %p44, %p45;
	ld.global.f32 	%f76, [%rd10+24];
	abs.f32 	%f77, %f76;
	setp.gt.f32 	%p48, %f77, %f75;
	selp.f32 	%f78, %f77, %f75, %p48;
	ld.global.f32 	%f79, [%rd10+28];
	abs.f32 	%f80, %f79;
	setp.gt.f32 	%p49, %f80, %f78;
	selp.f32 	%f95, %f80, %f78, %p49;
	selp.b32 	%r56, %r1, %r80, %p38;
	selp.b32 	%r57, %r1, %r56, %p42;
	selp.b32 	%r58, %r1, %r57, %p46;
	selp.b32 	%r59, %r1, %r58, %p49;
	selp.b32 	%r80, %r1, %r59, %p48;
	add.s32 	%r70, %r70, 8;
$L__BB0_7:
	setp.eq.s32 	%p50, %r18, 0;
	@%p50 bra 	$L__BB0_13;
	and.b32  	%r24, %r3, 3;
	setp.lt.u32 	%p51, %r18, 4;
	@%p51 bra 	$L__BB0_10;
	add.s32 	%r61, %r70, %r2;
	mul.wide.s32 	%rd11, %r61, 4;
	add.s64 	%rd12, %rd1, %rd11;
	ld.global.f32 	%f81, [%rd12];
	abs.f32 	%f82, %f81;
	setp.gt.f32 	%p52, %f82, %f95;
	selp.f32 	%f83, %f82, %f95, %p52;
	ld.global.f32 	%f84, [%rd12+4];
	abs.f32 	%f85, %f84;
	setp.gt.f32 	%p53, %f85, %f83;
	selp.f32 	%f86, %f85, %f83, %p53;
	or.pred  	%p54, %p52, %p53;
	ld.global.f32 	%f87, [%rd12+8];
	abs.f32 	%f88, %f87;
	setp.gt.f32 	%p56, %f88, %f86;
	selp.f32 	%f89, %f88, %f86, %p56;
	ld.global.f32 	%f90, [%rd12+12];
	abs.f32 	%f91, %f90;
	setp.gt.f32 	%p57, %f91, %f89;
	selp.f32 	%f95, %f91, %f89, %p57;
	selp.b32 	%r62, %r1, %r80, %p54;
	selp.b32 	%r63, %r1, %r62, %p57;
	selp.b32 	%r80, %r1, %r63, %p56;
	add.s32 	%r70, %r70, 4;
$L__BB0_10:
	setp.eq.s32 	%p58, %r24, 0;
	@%p58 bra 	$L__BB0_13;
	add.s32 	%r78, %r70, %r2;
	neg.s32 	%r77, %r24;
$L__BB0_12:
	.pragma "nounroll";
	mul.wide.s32 	%rd13, %r78, 4;
	add.s64 	%rd14, %rd1, %rd13;
	ld.global.f32 	%f92, [%rd14];
	abs.f32 	%f93, %f92;
	setp.gt.f32 	%p59, %f93, %f95;
	selp.f32 	%f95, %f93, %f95, %p59;
	selp.b32 	%r80, %r1, %r80, %p59;
	add.s32 	%r78, %r78, 1;
	add.s32 	%r77, %r77, 1;
	setp.ne.s32 	%p60, %r77, 0;
	@%p60 bra 	$L__BB0_12;
$L__BB0_13:
	cvta.to.global.u64 	%rd15, %rd3;
	st.global.u32 	[%rd15], %r80;
	ret;

}
	// .globl	_Z8cudaSwapPfPiii
.visible .entry _Z8cudaSwapPfPiii(
	.param .u64 .ptr .align 1 _Z8cudaSwapPfPiii_param_0,
	.param .u64 .ptr .align 1 _Z8cudaSwapPfPiii_param_1,
	.param .u32 _Z8cudaSwapPfPiii_param_2,
	.param .u32 _Z8cudaSwapPfPiii_param_3
)
{
	.reg .pred 	%p<4>;
	.reg .b32 	%r<12>;
	.reg .b32 	%f<3>;
	.reg .b64 	%rd<11>;

	ld.param.u64 	%rd1, [_Z8cudaSwapPfPiii_param_0];
	ld.param.u64 	%rd2, [_Z8cudaSwapPfPiii_param_1];
	ld.param.u32 	%r2, [_Z8cudaSwapPfPiii_param_2];
	ld.param.u32 	%r3, [_Z8cudaSwapPfPiii_param_3];
	mov.u32 	%r4, %ctaid.x;
	mov.u32 	%r5, %ntid.x;
	mov.u32 	%r6, %tid.x;
	mad.lo.s32 	%r1, %r4, %r5, %r6;
	setp.gt.s32 	%p1, %r2, %r1;
	setp.ge.s32 	%p2, %r1, %r3;
	or.pred  	%p3, %p1, %p2;
	@%p3 bra 	$L__BB1_2;
	cvta.to.global.u64 	%rd3, %rd1;
	cvta.to.global.u64 	%rd4, %rd2;
	mad.lo.s32 	%r7, %r3, %r2, %r1;
	mul.wide.s32 	%rd5, %r7, 4;
	add.s64 	%rd6, %rd3, %rd5;
	ld.global.f32 	%f1, [%rd6];
	ld.global.u32 	%r8, [%rd4];
	mad.lo.s32 	%r9, %r8, %r3, %r1;
	mul.wide.s32 	%rd7, %r9, 4;
	add.s64 	%rd8, %rd3, %rd7;
	ld.global.f32 	%f2, [%rd8];
	st.global.f32 	[%rd6], %f2;
	ld.global.u32 	%r10, [%rd4];
	mad.lo.s32 	%r11, %r10, %r3, %r1;
	mul.wide.s32 	%rd9, %r11, 4;
	add.s64 	%rd10, %rd3, %rd9;
	st.global.f32 	[%rd10], %f1;
$L__BB1_2:
	ret;

}
	// .globl	_Z9cudaGaussPfS_S_iiii
.visible .entry _Z9cudaGaussPfS_S_iiii(
	.param .u64 .ptr .align 1 _Z9cudaGaussPfS_S_iiii_param_0,
	.param .u64 .ptr .align 1 _Z9cudaGaussPfS_S_iiii_param_1,
	.param .u64 .ptr .align 1 _Z9cudaGaussPfS_S_iiii_param_2,
	.param .u32 _Z9cudaGaussPfS_S_iiii_param_3,
	.param .u32 _Z9cudaGaussPfS_S_iiii_param_4,
	.param .u32 _Z9cudaGaussPfS_S_iiii_param_5,
	.param .u32 _Z9cudaGaussPfS_S_iiii_param_6
)
{
	.reg .pred 	%p<13>;
	.reg .b32 	%r<54>;
	.reg .b32 	%f<68>;
	.reg .b64 	%rd<53>;

	ld.param.u64 	%rd11, [_Z9cudaGaussPfS_S_iiii_param_0];
	ld.param.u64 	%rd12, [_Z9cudaGaussPfS_S_iiii_param_1];
	ld.param.u32 	%r20, [_Z9cudaGaussPfS_S_iiii_param_3];
	ld.param.u32 	%r21, [_Z9cudaGaussPfS_S_iiii_param_4];
	ld.param.u32 	%r22, [_Z9cudaGaussPfS_S_iiii_param_5];
	ld.param.u32 	%r19, [_Z9cudaGaussPfS_S_iiii_param_6];
	cvta.to.global.u64 	%rd1, %rd12;
	cvta.to.global.u64 	%rd2, %rd11;
	mul.lo.s32 	%r23, %r22, %r20;
	mov.u32 	%r24, %ctaid.x;
	mov.u32 	%r25, %ntid.x;
	mov.u32 	%r26, %tid.x;
	mad.lo.s32 	%r27, %r24, %r25, %r26;
	add.s32 	%r1, %r27, %r23;
	mul.lo.s32 	%r28, %r22, %r21;
	mov.u32 	%r29, %ctaid.y;
	mov.u32 	%r30, %ntid.y;
	mov.u32 	%r31, %tid.y;
	mad.lo.s32 	%r32, %r29, %r30, %r31;
	add.s32 	%r33, %r32, %r28;
	add.s32 	%r34, %r23, %r22;
	setp.ge.s32 	%p1, %r1, %r34;
	add.s32 	%r35, %r28, %r22;
	setp.ge.s32 	%p2, %r33, %r35;
	or.pred  	%p3, %p1, %p2;
	@%p3 bra 	$L__BB2_14;
	setp.lt.s32 	%p4, %r19, 1;
	mov.f32 	%f67, 0f00000000;
	@%p4 bra 	$L__BB2_13;
	mul.lo.s32 	%r3, %r1, %r19;
	and.b32  	%r4, %r19, 7;
	setp.lt.u32 	%p5, %r19, 8;
	mov.f32 	%f67, 0f00000000;
	mov.b32 	%r52, 0;
	@%p5 bra 	$L__BB2_5;
	and.b32  	%r38, %r19, 2147483640;
	neg.s32 	%r50, %r38;
	mul.wide.u32 	%rd13, %r19, 4;
	add.s64 	%rd3, %rd1, %rd13;
	mul.wide.u32 	%rd14, %r19, 8;
	add.s64 	%rd4, %rd1, %rd14;
	mul.wide.u32 	%rd15, %r19, 12;
	add.s64 	%rd5, %rd1, %rd15;
	mul.wide.u32 	%rd16, %r19, 16;
	add.s64 	%rd6, %rd1, %rd16;
	mul.wide.u32 	%rd17, %r19, 20;
	add.s64 	%rd7, %rd1, %rd17;
	mul.wide.u32 	%rd18, %r19, 24;
	add.s64 	%rd8, %rd1, %rd18;
	mul.wide.u32 	%rd19, %r19, 28;
	add.s64 	%rd9, %rd1, %rd19;
	mov.f32 	%f67, 0f00000000;
	mov.u32 	%r48, %r3;
	mov.u32 	%r49, %r33;
$L__BB2_4:
	.pragma "nounroll";
	and.b32  	%r52, %r19, 2147483640;
	mul.wide.s32 	%rd20, %r49, 4;
	add.s64 	%rd21, %rd3, %rd20;
	add.s64 	%rd22, %rd4, %rd20;
	add.s64 	%rd23, %rd5, %rd20;
	add.s64 	%rd24, %rd6, %rd20;
	add.s64 	%rd25, %rd7, %rd20;
	add.s64 	%rd26, %rd8, %rd20;
	add.s64 	%rd27, %rd9, %rd20;
	add.s64 	%rd28, %rd1, %rd20;
	mul.wide.s32 	%rd29, %r48, 4;
	add.s64 	%rd30, %rd2, %rd29;
	ld.global.f32 	%f17, [%rd30];
	ld.global.f32 	%f18, [%rd28];
	fma.rn.f32 	%f19, %f17, %f18, %f67;
	ld.global.f32 	%f20, [%rd30+4];
	ld.global.f32 	%f21, [%rd21];
	fma.rn.f32 	%f22, %f20, %f21, %f19;
	ld.global.f32 	%f23, [%rd30+8];
	ld.global.f32 	%f24, [%rd22];
	fma.rn.f32 	%f25, %f23, %f24, %f22;
	ld.global.f32 	%f26, [%rd30+12];
	ld.global.f32 	%f27, [%rd23];
	fma.rn.f32 	%f28, %f26, %f27, %f25;
	ld.global.f32 	%f29, [%rd30+16];
	ld.global.f32 	%f30, [%rd24];
	fma.rn.f32 	%f31, %f29, %f30, %f28;
	ld.global.f32 	%f32, [%rd30+20];
	ld.global.f32 	%f33, [%rd25];
	fma.rn.f32 	%f34, %f32, %f33, %f31;
	ld.global.f32 	%f35, [%rd30+24];
	ld.global.f32 	%f36, [%rd26];
	fma.rn.f32 	%f37, %f35, %f36, %f34;
	ld.global.f32 	%f38, [%rd30+28];
	ld.global.f32 	%f39, [%rd27];
	fma.rn.f32 	%f67, %f38, %f39, %f37;
	add.s32 	%r50, %r50, 8;
	shl.b32 	%r39, %r19, 3;
	add.s32 	%r49, %r49, %r39;
	add.s32 	%r48, %r48, 8;
	setp.ne.s32 	%p6, %r50, 0;
	@%p6 bra 	$L__BB2_4;
$L__BB2_5:
	setp.eq.s32 	%p7, %r4, 0;
	@%p7 bra 	$L__BB2_13;
	and.b32  	%r14, %r19, 3;
	setp.lt.u32 	%p8, %r4, 4;
	@%p8 bra 	$L__BB2_8;
	add.s32 	%r40, %r52, %r3;
	mul.wide.s32 	%rd31, %r40, 4;
	add.s64 	%rd32, %rd2, %rd31;
	ld.global.f32 	%f41, [%rd32];
	mad.lo.s32 	%r41, %r52, %r19, %r33;
	mul.wide.s32 	%rd33, %r41, 4;
	add.s64 	%rd34, %rd1, %rd33;
	ld.global.f32 	%f42, [%rd34];
	fma.rn.f32 	%f43, %f41, %f42, %f67;
	ld.global.f32 	%f44, [%rd32+4];
	mul.wide.u32 	%rd35, %r19, 4;
	add.s64 	%rd36, %rd34, %rd35;
	ld.global.f32 	%f45, [%rd36];
	fma.rn.f32 	%f46, %f44, %f45, %f43;
	ld.global.f32 	%f47, [%rd32+8];
	add.s64 	%rd37, %rd36, %rd35;
	ld.global.f32 	%f48, [%rd37];
	fma.rn.f32 	%f49, %f47, %f48, %f46;
	ld.global.f32 	%f50, [%rd32+12];
	add.s64 	%rd38, %rd37, %rd35;
	ld.global.f32 	%f51, [%rd38];
	fma.rn.f32 	%f67, %f50, %f51, %f49;
	add.s32 	%r52, %r52, 4;
$L__BB2_8:
	setp.eq.s32 	%p9, %r14, 0;
	@%p9 bra 	$L__BB2_13;
	setp.eq.s32 	%p10, %r14, 1;
	@%p10 bra 	$L__BB2_11;
	add.s32 	%r42, %r52, %r3;
	mul.wide.s32 	%rd39, %r42, 4;
	add.s64 	%rd40, %rd2, %rd39;
	ld.global.f32 	%f53, [%rd40];
	mad.lo.s32 	%r43, %r52, %r19, %r33;
	mul.wide.s32 	%rd41, %r43, 4;
	add.s64 	%rd42, %rd1, %rd41;
	ld.global.f32 	%f54, [%rd42];
	fma.rn.f32 	%f55, %f53, %f54, %f67;
	ld.global.f32 	%f56, [%rd40+4];
	mul.wide.u32 	%rd43, %r19, 4;
	add.s64 	%rd44, %rd42, %rd43;
	ld.global.f32 	%f57, [%rd44];
	fma.rn.f32 	%f67, %f56, %f57, %f55;
	add.s32 	%r52, %r52, 2;
$L__BB2_11:
	and.b32  	%r44, %r19, 1;
	setp.eq.b32 	%p11, %r44, 1;
	not.pred 	%p12, %p11;
	@%p12 bra 	$L__BB2_13;
	add.s32 	%r45, %r52, %r3;
	mul.wide.s32 	%rd45, %r45, 4;
	add.s64 	%rd46, %rd2, %rd45;
	ld.global.f32 	%f58, [%rd46];
	mad.lo.s32 	%r46, %r52, %r19, %r33;
	mul.wide.s32 	%rd47, %r46, 4;
	add.s64 	%rd48, %rd1, %rd47;
	ld.global.f32 	%f59, [%rd48];
	fma.rn.f32 	%f67, %f58, %f59, %f67;
$L__BB2_13:
	ld.param.u64 	%rd52, [_Z9cudaGaussPfS_S_iiii_param_2];
	mad.lo.s32 	%r47, %r1, %r19, %r33;
	cvta.to.global.u64 	%rd49, %rd52;
	mul.wide.s32 	%rd50, %r47, 4;
	add.s64 	%rd51, %rd49, %rd50;
	st.global.f32 	[%rd51], %f67;
$L__BB2_14:
	ret;

}


// ===== COMPILED SASS (sm_100) =====

	.target	sm_100

	.elftype	@"ET_EXEC"


//--------------------- .note.nv.tkinfo           --------------------------
	.section	.note.nv.tkinfo,"",@"SHT_NOTE"
	.sectionflags	@"SHF_NOTE_NV_TKINFO"
	.tkinfo
        /*0018*/ 	.word	0x00000002
        /*0030*/ 	.string	""
        /*0030*/ 	.string	"ptxas"
        /*0030*/ 	.string	"Cuda compilation tools, release 13.0, V13.0.88"
        /*0030*/ 	.string	"Build cuda_13.0.r13.0/compiler.36424714_0"
        /*0030*/ 	.string	"-arch sm_100 -m 64 "



//--------------------- .note.nv.cuinfo           --------------------------
	.section	.note.nv.cuinfo,"",@"SHT_NOTE"
	.sectionflags	@"SHF_NOTE_NV_CUINFO"
        /*0018*/ 	.short	0x0002
        /*001a*/ 	.short	0x0064
        /*001c*/ 	.short	0x0082
	.zero		2


//--------------------- .nv.info                  --------------------------
	.section	.nv.info,"",@"SHT_CUDA_INFO"
	.align	4


	//----- nvinfo : EIATTR_REGCOUNT
	.align		4
        /*0000*/ 	.byte	0x04, 0x2f
        /*0002*/ 	.short	(.L_1 - .L_0)
	.align		4
.L_0:
        /*0004*/ 	.word	index@(_Z9cudaPivotPfPiii)
        /*0008*/ 	.word	0x0000001f


	//----- nvinfo : EIATTR_FRAME_SIZE
	.align		4
.L_1:
        /*000c*/ 	.byte	0x04, 0x11
        /*000e*/ 	.short	(.L_3 - .L_2)
	.align		4
.L_2:
        /*0010*/ 	.word	index@(_Z9cudaPivotPfPiii)
        /*0014*/ 	.word	0x00000000


	//----- nvinfo : EIATTR_REGCOUNT
	.align		4
.L_3:
        /*0018*/ 	.byte	0x04, 0x2f
        /*001a*/ 	.short	(.L_5 - .L_4)
	.align		4
.L_4:
        /*001c*/ 	.word	index@(_Z8cudaSwapPfPiii)
        /*0020*/ 	.word	0x00000010


	//----- nvinfo : EIATTR_FRAME_SIZE
	.align		4
.L_5:
        /*0024*/ 	.byte	0x04, 0x11
        /*0026*/ 	.short	(.L_7 - .L_6)
	.align		4
.L_6:
        /*0028*/ 	.word	index@(_Z8cudaSwapPfPiii)
        /*002c*/ 	.word	0x00000000


	//----- nvinfo : EIATTR_REGCOUNT
	.align		4
.L_7:
        /*0030*/ 	.byte	0x04, 0x2f
        /*0032*/ 	.short	(.L_9 - .L_8)
	.align		4
.L_8:
        /*0034*/ 	.word	index@(_Z9cudaGaussPfS_S_iiii)
        /*0038*/ 	.word	0x0000001f


	//----- nvinfo : EIATTR_FRAME_SIZE
	.align		4
.L_9:
        /*003c*/ 	.byte	0x04, 0x11
        /*003e*/ 	.short	(.L_11 - .L_10)
	.align		4
.L_10:
        /*0040*/ 	.word	index@(_Z9cudaGaussPfS_S_iiii)
        /*0044*/ 	.word	0x00000000


	//----- nvinfo : EIATTR_MIN_STACK_SIZE
	.align		4
.L_11:
        /*0048*/ 	.byte	0x04, 0x12
        /*004a*/ 	.short	(.L_13 - .L_12)
	.align		4
.L_12:
        /*004c*/ 	.word	index@(_Z9cudaGaussPfS_S_iiii)
        /*0050*/ 	.word	0x00000000


	//----- nvinfo : EIATTR_MIN_STACK_SIZE
	.align		4
.L_13:
        /*0054*/ 	.byte	0x04, 0x12
        /*0056*/ 	.short	(.L_15 - .L_14)
	.align		4
.L_14:
        /*0058*/ 	.word	index@(_Z8cudaSwapPfPiii)
        /*005c*/ 	.word	0x00000000


	//----- nvinfo : EIATTR_MIN_STACK_SIZE
	.align		4
.L_15:
        /*0060*/ 	.byte	0x04, 0x12
        /*0062*/ 	.short	(.L_17 - .L_16)
	.align		4
.L_16:
        /*0064*/ 	.word	index@(_Z9cudaPivotPfPiii)
        /*0068*/ 	.word	0x00000000
.L_17:


//--------------------- .nv.compat                --------------------------
	.section	.nv.compat,"",@"SHT_CUDA_COMPAT_INFO"
	.align	4
        /*0000*/ 	.byte	0x02, 0x09, 0x00, 0x00, 0x02, 0x02, 0x01, 0x00, 0x02, 0x05, 0x05, 0x00, 0x03, 0x07, 0x01, 0x01
        /*0010*/ 	.byte	0x02, 0x03, 0x00, 0x00, 0x02, 0x06, 0x01, 0x00, 0x04, 0x0b, 0x08, 0x00, 0x09, 0x00, 0x00, 0x00
        /*0020*/ 	.byte	0x00, 0x00, 0x00, 0x00


//--------------------- .nv.info._Z9cudaGaussPfS_S_iiii --------------------------
	.section	.nv.info._Z9cudaGaussPfS_S_iiii,"",@"SHT_CUDA_INFO"
	.sectionflags	@""
	.align	4


	//----- nvinfo : EIATTR_CUDA_API_VERSION
	.align		4
        /*0000*/ 	.byte	0x04, 0x37
        /*0002*/ 	.short	(.L_19 - .L_18)
.L_18:
        /*0004*/ 	.word	0x00000082


	//----- nvinfo : EIATTR_KPARAM_INFO
	.align		4
.L_19:
        /*0008*/ 	.byte	0x04, 0x17
        /*000a*/ 	.short	(.L_21 - .L_20)
.L_20:
        /*000c*/ 	.word	0x00000000
        /*0010*/ 	.short	0x0006
        /*0012*/ 	.short	0x0024
        /*0014*/ 	.byte	0x00, 0xf0, 0x11, 0x00


	//----- nvinfo : EIATTR_KPARAM_INFO
	.align		4
.L_21:
        /*0018*/ 	.byte	0x04, 0x17
        /*001a*/ 	.short	(.L_23 - .L_22)
.L_22:
        /*001c*/ 	.word	0x00000000
        /*0020*/ 	.short	0x0005
        /*0022*/ 	.short	0x0020
        /*0024*/ 	.byte	0x00, 0xf0, 0x11, 0x00


	//----- nvinfo : EIATTR_KPARAM_INFO
	.align		4
.L_23:
        /*0028*/ 	.byte	0x04, 0x17
        /*002a*/ 	.short	(.L_25 - .L_24)
.L_24:
        /*002c*/ 	.word	0x00000000
        /*0030*/ 	.short	0x0004
        /*0032*/ 	.short	0x001c
        /*0034*/ 	.byte	0x00, 0xf0, 0x11, 0x00


	//----- nvinfo : EIATTR_KPARAM_INFO
	.align		4
.L_25:
        /*0038*/ 	.byte	0x04, 0x17
        /*003a*/ 	.short	(.L_27 - .L_26)
.L_26:
        /*003c*/ 	.word	0x00000000
        /*0040*/ 	.short	0x0003
        /*0042*/ 	.short	0x0018
        /*0044*/ 	.byte	0x00, 0xf0, 0x11, 0x00


	//----- nvinfo : EIATTR_KPARAM_INFO
	.align		4
.L_27:
        /*0048*/ 	.byte	0x04, 0x17
        /*004a*/ 	.short	(.L_29 - .L_28)
.L_28:
        /*004c*/ 	.word	0x00000000
        /*0050*/ 	.short	0x0002
        /*0052*/ 	.short	0x0010
        /*0054*/ 	.byte	0x00, 0xf5, 0x21, 0x00


	//----- nvinfo : EIATTR_KPARAM_INFO
	.align		4
.L_29:
        /*0058*/ 	.byte	0x04, 0x17
        /*005a*/ 	.short	(.L_31 - .L_30)
.L_30:
        /*005c*/ 	.word	0x00000000
        /*0060*/ 	.short	0x0001
        /*0062*/ 	.short	0x0008
        /*0064*/ 	.byte	0x00, 0xf5, 0x21, 0x00


	//----- nvinfo : EIATTR_KPARAM_INFO
	.align		4
.L_31:
        /*0068*/ 	.byte	0x04, 0x17
        /*006a*/ 	.short	(.L_33 - .L_32)
.L_32:
        /*006c*/ 	.word	0x00000000
        /*0070*/ 	.short	0x0000
        /*0072*/ 	.short	0x0000
        /*0074*/ 	.byte	0x00, 0xf5, 0x21, 0x00


	//----- nvinfo : EIATTR_SPARSE_MMA_MASK
	.align		4
.L_33:
        /*0078*/ 	.byte	0x03, 0x50
        /*007a*/ 	.short	0x0000


	//----- nvinfo : EIATTR_MAXREG_COUNT
	.align		4
        /*007c*/ 	.byte	0x03, 0x1b
        /*007e*/ 	.short	0x00ff


	//----- nvinfo : EIATTR_MERCURY_ISA_VERSION
	.align		4
        /*0080*/ 	.byte	0x03, 0x5f
        /*0082*/ 	.short	0x0101


	//----- nvinfo : EIATTR_VRC_CTA_INIT_COUNT
	.align		4
        /*0084*/ 	.byte	0x02, 0x4a
	.zero		1
	.zero		1


	//----- nvinfo : EIATTR_EXIT_INSTR_OFFSETS
	.align		4
        /*0088*/ 	.byte	0x04, 0x1c
        /*008a*/ 	.short	(.L_35 - .L_34)


	//   ....[0]....
.L_34:
        /*008c*/ 	.word	0x00000110


	//   ....[1]....
        /*0090*/ 	.word	0x00000a60


	//----- nvinfo : EIATTR_CBANK_PARAM_SIZE
	.align		4
.L_35:
        /*0094*/ 	.byte	0x03, 0x19
        /*0096*/ 	.short	0x0028


	//----- nvinfo : EIATTR_PARAM_CBANK
	.align		4
        /*0098*/ 	.byte	0x04, 0x0a
        /*009a*/ 	.short	(.L_37 - .L_36)
	.align		4
.L_36:
        /*009c*/ 	.word	index@(.nv.constant0._Z9cudaGaussPfS_S_iiii)
        /*00a0*/ 	.short	0x0380
        /*00a2*/ 	.short	0x0028


	//----- nvinfo : EIATTR_SW_WAR
	.align		4
.L_37:
        /*00a4*/ 	.byte	0x04, 0x36
        /*00a6*/ 	.short	(.L_39 - .L_38)
.L_38:
        /*00a8*/ 	.word	0x00000008
.L_39:


//--------------------- .nv.info._Z8cudaSwapPfPiii --------------------------
	.section	.nv.info._Z8cudaSwapPfPiii,"",@"SHT_CUDA_INFO"
	.sectionflags	@""
	.align	4


	//----- nvinfo : EIATTR_CUDA_API_VERSION
	.align		4
        /*0000*/ 	.byte	0x04, 0x37
        /*0002*/ 	.short	(.L_41 - .L_40)
.L_40:
        /*0004*/ 	.word	0x00000082


	//----- nvinfo : EIATTR_KPARAM_INFO
	.align		4
.L_41:
        /*0008*/ 	.byte	0x04, 0x17
        /*000a*/ 	.short	(.L_43 - .L_42)
.L_42:
        /*000c*/ 	.word	0x00000000
        /*0010*/ 	.short	0x0003
        /*0012*/ 	.short	0x0014
        /*0014*/ 	.byte	0x00, 0xf0, 0x11, 0x00


	//----- nvinfo : EIATTR_KPARAM_INFO
	.align		4
.L_43:
        /*0018*/ 	.byte	0x04, 0x17
        /*001a*/ 	.short	(.L_45 - .L_44)
.L_44:
        /*001c*/ 	.word	0x00000000
        /*0020*/ 	.short	0x0002
        /*0022*/ 	.short	0x0010
        /*0024*/ 	.byte	0x00, 0xf0, 0x11, 0x00


	//----- nvinfo : EIATTR_KPARAM_INFO
	.align		4
.L_45:
        /*0028*/ 	.byte	0x04, 0x17
        /*002a*/ 	.short	(.L_47 - .L_46)
.L_46:
        /*002c*/ 	.word	0x00000000
        /*0030*/ 	.short	0x0001
        /*0032*/ 	.short	0x0008
        /*0034*/ 	.byte	0x00, 0xf5, 0x21, 0x00


	//----- nvinfo : EIATTR_KPARAM_INFO
	.align		4
.L_47:
        /*0038*/ 	.byte	0x04, 0x17
        /*003a*/ 	.short	(.L_49 - .L_48)
.L_48:
        /*003c*/ 	.word	0x00000000
        /*0040*/ 	.short	0x0000
        /*0042*/ 	.short	0x0000
        /*0044*/ 	.byte	0x00, 0xf5, 0x21, 0x00


	//----- nvinfo : EIATTR_SPARSE_MMA_MASK
	.align		4
.L_49:
        /*0048*/ 	.byte	0x03, 0x50
        /*004a*/ 	.short	0x0000


	//----- nvinfo : EIATTR_MAXREG_COUNT
	.align		4
        /*004c*/ 	.byte	0x03, 0x1b
        /*004e*/ 	.short	0x00ff


	//----- nvinfo : EIATTR_MERCURY_ISA_VERSION
	.align		4
        /*0050*/ 	.byte	0x03, 0x5f
        /*0052*/ 	.short	0x0101


	//----- nvinfo : EIATTR_VRC_CTA_INIT_COUNT
	.align		4
        /*0054*/ 	.byte	0x02, 0x4a
	.zero		1
	.zero		1


	//----- nvinfo : EIATTR_EXIT_INSTR_OFFSETS
	.align		4
        /*0058*/ 	.byte	0x04, 0x1c
        /*005a*/ 	.short	(.L_51 - .L_50)


	//   ....[0]....
.L_50:
        /*005c*/ 	.word	0x00000080


	//   ....[1]....
        /*0060*/ 	.word	0x00000180


	//----- nvinfo : EIATTR_CBANK_PARAM_SIZE
	.align		4
.L_51:
        /*0064*/ 	.byte	0x03, 0x19
        /*0066*/ 	.short	0x0018


	//----- nvinfo : EIATTR_PARAM_CBANK
	.align		4
        /*0068*/ 	.byte	0x04, 0x0a
        /*006a*/ 	.short	(.L_53 - .L_52)
	.align		4
.L_52:
        /*006c*/ 	.word	index@(.nv.constant0._Z8cudaSwapPfPiii)
        /*0070*/ 	.short	0x0380
        /*0072*/ 	.short	0x0018


	//----- nvinfo : EIATTR_SW_WAR
	.align		4
.L_53:
        /*0074*/ 	.byte	0x04, 0x36
        /*0076*/ 	.short	(.L_55 - .L_54)
.L_54:
        /*0078*/ 	.word	0x00000008
.L_55:


//--------------------- .nv.info._Z9cudaPivotPfPiii --------------------------
	.section	.nv.info._Z9cudaPivotPfPiii,"",@"SHT_CUDA_INFO"
	.sectionflags	@""
	.align	4


	//----- nvinfo : EIATTR_CUDA_API_VERSION
	.align		4
        /*0000*/ 	.byte	0x04, 0x37
        /*0002*/ 	.short	(.L_57 - .L_56)
.L_56:
        /*0004*/ 	.word	0x00000082


	//----- nvinfo : EIATTR_KPARAM_INFO
	.align		4
.L_57:
        /*0008*/ 	.byte	0x04, 0x17
        /*000a*/ 	.short	(.L_59 - .L_58)
.L_58:
        /*000c*/ 	.word	0x00000000
        /*0010*/ 	.short	0x0003
        /*0012*/ 	.short	0x0014
        /*0014*/ 	.byte	0x00, 0xf0, 0x11, 0x00


	//----- nvinfo : EIATTR_KPARAM_INFO
	.align		4
.L_59:
        /*0018*/ 	.byte	0x04, 0x17
        /*001a*/ 	.short	(.L_61 - .L_60)
.L_60:
        /*001c*/ 	.word	0x00000000
        /*0020*/ 	.short	0x0002
        /*0022*/ 	.short	0x0010
        /*0024*/ 	.byte	0x00, 0xf0, 0x11, 0x00


	//----- nvinfo : EIATTR_KPARAM_INFO
	.align		4
.L_61:
        /*0028*/ 	.byte	0x04, 0x17
        /*002a*/ 	.short	(.L_63 - .L_62)
.L_62:
        /*002c*/ 	.word	0x00000000
        /*0030*/ 	.short	0x0001
        /*0032*/ 	.short	0x0008
        /*0034*/ 	.byte	0x00, 0xf5, 0x21, 0x00


	//----- nvinfo : EIATTR_KPARAM_INFO
	.align		4
.L_63:
        /*0038*/ 	.byte	0x04, 0x17
        /*003a*/ 	.short	(.L_65 - .L_64)
.L_64:
        /*003c*/ 	.word	0x00000000
        /*0040*/ 	.short	0x0000
        /*0042*/ 	.short	0x0000
        /*0044*/ 	.byte	0x00, 0xf5, 0x21, 0x00


	//----- nvinfo : EIATTR_SPARSE_MMA_MASK
	.align		4
.L_65:
        /*0048*/ 	.byte	0x03, 0x50
        /*004a*/ 	.short	0x0000


	//----- nvinfo : EIATTR_MAXREG_COUNT
	.align		4
        /*004c*/ 	.byte	0x03, 0x1b
        /*004e*/ 	.short	0x00ff


	//----- nvinfo : EIATTR_MERCURY_ISA_VERSION
	.align		4
        /*0050*/ 	.byte	0x03, 0x5f
        /*0052*/ 	.short	0x0101


	//----- nvinfo : EIATTR_VRC_CTA_INIT_COUNT
	.align		4
        /*0054*/ 	.byte	0x02, 0x4a
	.zero		1
	.zero		1


	//----- nvinfo : EIATTR_EXIT_INSTR_OFFSETS
	.align		4
        /*0058*/ 	.byte	0x04, 0x1c
        /*005a*/ 	.short	(.L_67 - .L_66)


	//   ....[0]....
.L_66:
        /*005c*/ 	.word	0x00000b00


	//----- nvinfo : EIATTR_CBANK_PARAM_SIZE
	.align		4
.L_67:
        /*0060*/ 	.byte	0x03, 0x19
        /*0062*/ 	.short	0x0018


	//----- nvinfo : EIATTR_PARAM_CBANK
	.align		4
        /*0064*/ 	.byte	0x04, 0x0a
        /*0066*/ 	.short	(.L_69 - .L_68)
	.align		4
.L_68:
        /*0068*/ 	.word	index@(.nv.constant0._Z9cudaPivotPfPiii)
        /*006c*/ 	.short	0x0380
        /*006e*/ 	.short	0x0018


	//----- nvinfo : EIATTR_SW_WAR
	.align		4
.L_69:
        /*0070*/ 	.byte	0x04, 0x36
        /*0072*/ 	.short	(.L_71 - .L_70)
.L_70:
        /*0074*/ 	.word	0x00000008
.L_71:


//--------------------- .nv.callgraph             --------------------------
	.section	.nv.callgraph,"",@"SHT_CUDA_CALLGRAPH"
	.align	4
	.sectionentsize	8
	.align		4
        /*0000*/ 	.word	0x00000000
	.align		4
        /*0004*/ 	.word	0xffffffff
	.align		4
        /*0008*/ 	.word	0x00000000
	.align		4
        /*000c*/ 	.word	0xfffffffe
	.align		4
        /*0010*/ 	.word	0x00000000
	.align		4
        /*0014*/ 	.word	0xfffffffd
	.align		4
        /*0018*/ 	.word	0x00000000
	.align		4
        /*001c*/ 	.word	0xfffffffc


//--------------------- .text._Z9cudaGaussPfS_S_iiii --------------------------
	.section	.text._Z9cudaGaussPfS_S_iiii,"ax",@progbits
	.align	128
        .global         _Z9cudaGaussPfS_S_iiii
        .type           _Z9cudaGaussPfS_S_iiii,@function
        .size           _Z9cudaGaussPfS_S_iiii,(.L_x_13 - _Z9cudaGaussPfS_S_iiii)
        .other          _Z9cudaGaussPfS_S_iiii,@"STO_CUDA_ENTRY STV_DEFAULT"
_Z9cudaGaussPfS_S_iiii:
.text._Z9cudaGaussPfS_S_iiii:
[----:B------:R-:W-:Y:S01]  /*0000*/  LDC R1, c[0x0][0x37c] ;  /* 0x0000df00ff017b82 */ /* 0x000fe20000000800 */
[----:B------:R-:W0:Y:S07]  /*0010*/  S2R R3, SR_TID.Y ;  /* 0x0000000000037919 */ /* 0x000e2e0000002200 */
[----:B------:R-:W1:Y:S01]  /*0020*/  LDC R13, c[0x0][0x360] ;  /* 0x0000d800ff0d7b82 */ /* 0x000e620000000800 */
[----:B------:R-:W1:Y:S07]  /*0030*/  S2R R2, SR_TID.X ;  /* 0x0000000000027919 */ /* 0x000e6e0000002100 */
[----:B------:R-:W0:Y:S08]  /*0040*/  S2UR UR5, SR_CTAID.Y ;  /* 0x00000000000579c3 */ /* 0x000e300000002600 */
[----:B------:R-:W0:Y:S08]  /*0050*/  LDC R0, c[0x0][0x364] ;  /* 0x0000d900ff007b82 */ /* 0x000e300000000800 */
[----:B------:R-:W1:Y:S08]  /*0060*/  S2UR UR4, SR_CTAID.X ;  /* 0x00000000000479c3 */ /* 0x000e700000002500 */
[----:B------:R-:W2:Y:S08]  /*0070*/  LDC R4, c[0x0][0x3a0] ;  /* 0x0000e800ff047b82 */ /* 0x000eb00000000800 */
[----:B------:R-:W2:Y:S01]  /*0080*/  LDC.64 R6, c[0x0][0x398] ;  /* 0x0000e600ff067b82 */ /* 0x000ea20000000a00 */
[----:B0-----:R-:W-:-:S02]  /*0090*/  IMAD R0, R0, UR5, R3 ;  /* 0x0000000500007c24 */ /* 0x001fc4000f8e0203 */
[----:B-1----:R-:W-:Y:S02]  /*00a0*/  IMAD R13, R13, UR4, R2 ;  /* 0x000000040d0d7c24 */ /* 0x002fe4000f8e0202 */
[CC--:B--2---:R-:W-:Y:S02]  /*00b0*/  IMAD R3, R4.reuse, R7.reuse, R4 ;  /* 0x0000000704037224 */ /* 0x0c4fe400078e0204 */
[C---:B------:R-:W-:Y:S02]  /*00c0*/  IMAD R0, R4.reuse, R7, R0 ;  /* 0x0000000704007224 */ /* 0x040fe400078e0200 */
[CC--:B------:R-:W-:Y:S02]  /*00d0*/  IMAD R2, R4.reuse, R6.reuse, R4 ;  /* 0x0000000604027224 */ /* 0x0c0fe400078e0204 */
[----:B------:R-:W-:Y:S01]  /*00e0*/  IMAD R13, R4, R6, R13 ;  /* 0x00000006040d7224 */ /* 0x000fe200078e020d */
[----:B------:R-:W-:-:S04]  /*00f0*/  ISETP.GE.AND P0, PT, R0, R3, PT ;  /* 0x000000030000720c */ /* 0x000fc80003f06270 */
[----:B------:R-:W-:-:S13]  /*0100*/  ISETP.GE.OR P0, PT, R13, R2, P0 ;  /* 0x000000020d00720c */ /* 0x000fda0000706670 */
[----:B------:R-:W-:Y:S05]  /*0110*/  @P0 EXIT ;  /* 0x000000000000094d */ /* 0x000fea0003800000 */
[----:B------:R-:W0:Y:S01]  /*0120*/  LDCU UR18, c[0x0][0x3a4] ;  /* 0x00007480ff1277ac */ /* 0x000e220008000800 */
[----:B------:R-:W-:Y:S01]  /*0130*/  HFMA2 R12, -RZ, RZ, 0, 0 ;  /* 0x00000000ff0c7431 */ /* 0x000fe200000001ff */
[----:B------:R-:W1:Y:S01]  /*0140*/  LDCU.64 UR16, c[0x0][0x358] ;  /* 0x00006b00ff1077ac */ /* 0x000e620008000a00 */
[----:B0-----:R-:W-:-:S09]  /*0150*/  UISETP.GE.AND UP0, UPT, UR18, 0x1, UPT ;  /* 0x000000011200788c */ /* 0x001fd2000bf06270 */
[----:B-1----:R-:W-:Y:S05]  /*0160*/  BRA.U !UP0, `(.L_x_0) ;  /* 0x00000009082c7547 */ /* 0x002fea000b800000 */
[----:B------:R-:W-:Y:S02]  /*0170*/  UISETP.GE.U32.AND UP0, UPT, UR18, 0x8, UPT ;  /* 0x000000081200788c */ /* 0x000fe4000bf06070 */
[----:B------:R-:W-:Y:S01]  /*0180*/  IMAD R14, R13, UR18, RZ ;  /* 0x000000120d0e7c24 */ /* 0x000fe2000f8e02ff */
[----:B------:R-:W-:Y:S01]  /*0190*/  MOV R12, RZ ;  /* 0x000000ff000c7202 */ /* 0x000fe20000000f00 */
[----:B------:R-:W-:-:S05]  /*01a0*/  UMOV UR4, URZ ;  /* 0x000000ff00047c82 */ /* 0x000fca0008000000 */
[----:B------:R-:W-:Y:S05]  /*01b0*/  BRA.U !UP0, `(.L_x_1) ;  /* 0x0000000108f87547 */ /* 0x000fea000b800000 */
[----:B------:R-:W0:Y:S01]  /*01c0*/  LDCU.64 UR20, c[0x0][0x388] ;  /* 0x00007100ff1477ac */ /* 0x000e220008000a00 */
[----:B------:R-:W-:Y:S02]  /*01d0*/  MOV R12, RZ ;  /* 0x000000ff000c7202 */ /* 0x000fe40000000f00 */
[----:B------:R-:W-:Y:S01]  /*01e0*/  MOV R15, R0 ;  /* 0x00000000000f7202 */ /* 0x000fe20000000f00 */
[----:B------:R-:W-:-:S04]  /*01f0*/  ULOP3.LUT UR4, UR18, 0x7ffffff8, URZ, 0xc0, !UPT ;  /* 0x7ffffff812047892 */ /* 0x000fc8000f8ec0ff */
[----:B------:R-:W-:Y:S02]  /*0200*/  UIADD3 UR4, UPT, UPT, -UR4, URZ, URZ ;  /* 0x000000ff04047290 */ /* 0x000fe4000fffe1ff */
[----:B0-----:R-:W-:Y:S02]  /*0210*/  UIMAD.WIDE.U32 UR6, UR18, 0xc, UR20 ;  /* 0x0000000c120678a5 */ /* 0x001fe4000f8e0014 */
[----:B------:R-:W-:Y:S02]  /*0220*/  UIMAD.WIDE.U32 UR8, UR18, 0x10, UR20 ;  /* 0x00000010120878a5 */ /* 0x000fe4000f8e0014 */
[----:B------:R-:W-:Y:S02]  /*0230*/  UIMAD.WIDE.U32 UR10, UR18, 0x14, UR20 ;  /* 0x00000014120a78a5 */ /* 0x000fe4000f8e0014 */
[----:B------:R-:W-:Y:S02]  /*0240*/  UIMAD.WIDE.U32 UR12, UR18, 0x18, UR20 ;  /* 0x00000018120c78a5 */ /* 0x000fe4000f8e0014 */
[----:B------:R-:W-:-:S12]  /*0250*/  UIMAD.WIDE.U32 UR14, UR18, 0x1c, UR20 ;  /* 0x0000001c120e78a5 */ /* 0x000fd8000f8e0014 */
.L_x_2:
[----:B------:R-:W0:Y:S01]  /*0260*/  LDC.64 R2, c[0x0][0x380] ;  /* 0x0000e000ff027b82 */ /* 0x000e220000000a00 */
[----:B------:R-:W-:Y:S01]  /*0270*/  HFMA2 R8, -RZ, RZ, 0, 2.384185791015625e-07 ;  /* 0x00000004ff087431 */ /* 0x000fe200000001ff */
[----:B------:R-:W-:Y:S02]  /*0280*/  UIMAD.WIDE.U32 UR24, UR18, 0x4, UR20 ;  /* 0x00000004121878a5 */ /* 0x000fe4000f8e0014 */
[----:B------:R-:W-:-:S04]  /*0290*/  UIMAD.WIDE.U32 UR22, UR18, 0x8, UR20 ;  /* 0x00000008121678a5 */ /* 0x000fc8000f8e0014 */
[----:B------:R-:W-:Y:S02]  /*02a0*/  MOV R4, UR24 ;  /* 0x0000001800047c02 */ /* 0x000fe40008000f00 */
[----:B------:R-:W-:Y:S01]  /*02b0*/  MOV R5, UR25 ;  /* 0x0000001900057c02 */ /* 0x000fe20008000f00 */
[C---:B------:R-:W-:Y:S01]  /*02c0*/  IMAD.WIDE R8, R15.reuse, R8, UR20 ;  /* 0x000000140f087e25 */ /* 0x040fe2000f8e0208 */
[----:B------:R-:W-:Y:S02]  /*02d0*/  MOV R6, UR22 ;  /* 0x0000001600067c02 */ /* 0x000fe40008000f00 */
[----:B------:R-:W-:Y:S01]  /*02e0*/  MOV R7, UR23 ;  /* 0x0000001700077c02 */ /* 0x000fe20008000f00 */
[----:B------:R-:W-:Y:S01]  /*02f0*/  IMAD.WIDE R4, R15, 0x4, R4 ;  /* 0x000000040f047825 */ /* 0x000fe200078e0204 */
[----:B------:R1:W2:Y:S03]  /*0300*/  LDG.E R20, desc[UR16][R8.64] ;  /* 0x0000001008147981 */ /* 0x0002a6000c1e1900 */
[----:B------:R-:W-:-:S02]  /*0310*/  HFMA2 R10, -RZ, RZ, 0, 2.384185791015625e-07 ;  /* 0x00000004ff0a7431 */ /* 0x000fc400000001ff */
[----:B0-----:R-:W-:Y:S01]  /*0320*/  IMAD.WIDE R2, R14, 0x4, R2 ;  /* 0x000000040e027825 */ /* 0x001fe200078e0202 */
[----:B------:R-:W-:Y:S01]  /*0330*/  MOV R24, 0x4 ;  /* 0x0000000400187802 */ /* 0x000fe20000000f00 */
[----:B------:R0:W3:Y:S04]  /*0340*/  LDG.E R19, desc[UR16][R4.64] ;  /* 0x0000001004137981 */ /* 0x0000e8000c1e1900 */
[----:B------:R-:W2:Y:S01]  /*0350*/  LDG.E R21, desc[UR16][R2.64] ;  /* 0x0000001002157981 */ /* 0x000ea2000c1e1900 */
[----:B------:R-:W-:-:S03]  /*0360*/  IMAD.WIDE R6, R15, 0x4, R6 ;  /* 0x000000040f067825 */ /* 0x000fc600078e0206 */
[----:B------:R-:W3:Y:S01]  /*0370*/  LDG.E R18, desc[UR16][R2.64+0x4] ;  /* 0x0000041002127981 */ /* 0x000ee2000c1e1900 */
[C---:B------:R-:W-:Y:S01]  /*0380*/  IMAD.WIDE R24, R15.reuse, R24, UR6 ;  /* 0x000000060f187e25 */ /* 0x040fe2000f8e0218 */
[----:B------:R-:W-:Y:S02]  /*0390*/  MOV R26, 0x4 ;  /* 0x00000004001a7802 */ /* 0x000fe40000000f00 */
[----:B------:R4:W5:Y:S01]  /*03a0*/  LDG.E R17, desc[UR16][R6.64] ;  /* 0x0000001006117981 */ /* 0x000962000c1e1900 */
[----:B-1----:R-:W-:-:S03]  /*03b0*/  IMAD.WIDE R8, R15, R10, UR8 ;  /* 0x000000080f087e25 */ /* 0x002fc6000f8e020a */
[----:B------:R-:W5:Y:S01]  /*03c0*/  LDG.E R16, desc[UR16][R2.64+0x8] ;  /* 0x0000081002107981 */ /* 0x000f62000c1e1900 */
[----:B------:R-:W-:Y:S02]  /*03d0*/  HFMA2 R28, -RZ, RZ, 0, 2.384185791015625e-07 ;  /* 0x00000004ff1c7431 */ /* 0x000fe400000001ff */
[C---:B0-----:R-:W-:Y:S01]  /*03e0*/  IMAD.WIDE R4, R15.reuse, R26, UR10 ;  /* 0x0000000a0f047e25 */ /* 0x041fe2000f8e021a */
[----:B------:R-:W5:Y:S04]  /*03f0*/  LDG.E R23, desc[UR16][R24.64] ;  /* 0x0000001018177981 */ /* 0x000f68000c1e1900 */
[----:B------:R-:W5:Y:S01]  /*0400*/  LDG.E R22, desc[UR16][R2.64+0xc] ;  /* 0x00000c1002167981 */ /* 0x000f62000c1e1900 */
[----:B----4-:R-:W-:-:S03]  /*0410*/  IMAD.WIDE R6, R15, R10, UR12 ;  /* 0x0000000c0f067e25 */ /* 0x010fc6000f8e020a */
[----:B------:R-:W4:Y:S04]  /*0420*/  LDG.E R9, desc[UR16][R8.64] ;  /* 0x0000001008097981 */ /* 0x000f28000c1e1900 */
[----:B------:R-:W4:Y:S01]  /*0430*/  LDG.E R26, desc[UR16][R2.64+0x10] ;  /* 0x00001010021a7981 */ /* 0x000f22000c1e1900 */
[----:B------:R-:W-:-:S03]  /*0440*/  IMAD.WIDE R10, R15, R28, UR14 ;  /* 0x0000000e0f0a7e25 */ /* 0x000fc6000f8e021c */
[----:B------:R-:W4:Y:S04]  /*0450*/  LDG.E R4, desc[UR16][R4.64] ;  /* 0x0000001004047981 */ /* 0x000f28000c1e1900 */
[----:B------:R-:W4:Y:S04]  /*0460*/  LDG.E R27, desc[UR16][R2.64+0x14] ;  /* 0x00001410021b7981 */ /* 0x000f28000c1e1900 */
[----:B------:R-:W4:Y:S04]  /*0470*/  LDG.E R7, desc[UR16][R6.64] ;  /* 0x0000001006077981 */ /* 0x000f28000c1e1900 */
[----:B------:R-:W4:Y:S04]  /*0480*/  LDG.E R24, desc[UR16][R2.64+0x18] ;  /* 0x0000181002187981 */ /* 0x000f28000c1e1900 */
[----:B------:R-:W4:Y:S04]  /*0490*/  LDG.E R10, desc[UR16][R10.64] ;  /* 0x000000100a0a7981 */ /* 0x000f28000c1e1900 */
[----:B------:R-:W4:Y:S01]  /*04a0*/  LDG.E R28, desc[UR16][R2.64+0x1c] ;  /* 0x00001c10021c7981 */ /* 0x000f22000c1e1900 */
[----:B------:R-:W-:-:S04]  /*04b0*/  UIADD3 UR4, UPT, UPT, UR4, 0x8, URZ ;  /* 0x0000000804047890 */ /* 0x000fc8000fffe0ff */
[----:B------:R-:W-:Y:S01]  /*04c0*/  UISETP.NE.AND UP0, UPT, UR4, URZ, UPT ;  /* 0x000000ff0400728c */ /* 0x000fe2000bf05270 */
[----:B------:R-:W-:Y:S01]  /*04d0*/  IADD3 R14, PT, PT, R14, 0x8, RZ ;  /* 0x000000080e0e7810 */ /* 0x000fe20007ffe0ff */
[----:B--2---:R-:W-:-:S04]  /*04e0*/  FFMA R21, R21, R20, R12 ;  /* 0x0000001415157223 */ /* 0x004fc8000000000c */
[----:B---3--:R-:W-:-:S04]  /*04f0*/  FFMA R19, R18, R19, R21 ;  /* 0x0000001312137223 */ /* 0x008fc80000000015 */
[----:B-----5:R-:W-:-:S04]  /*0500*/  FFMA R17, R16, R17, R19 ;  /* 0x0000001110117223 */ /* 0x020fc80000000013 */
[----:B------:R-:W-:-:S04]  /*0510*/  FFMA R17, R22, R23, R17 ;  /* 0x0000001716117223 */ /* 0x000fc80000000011 */
[----:B----4-:R-:W-:-:S04]  /*0520*/  FFMA R26, R26, R9, R17 ;  /* 0x000000091a1a7223 */ /* 0x010fc80000000011 */
[----:B------:R-:W-:Y:S01]  /*0530*/  FFMA R27, R27, R4, R26 ;  /* 0x000000041b1b7223 */ /* 0x000fe2000000001a */
[----:B------:R-:W-:-:S03]  /*0540*/  MOV R4, UR18 ;  /* 0x0000001200047c02 */ /* 0x000fc60008000f00 */
[----:B------:R-:W-:Y:S01]  /*0550*/  FFMA R7, R24, R7, R27 ;  /* 0x0000000718077223 */ /* 0x000fe2000000001b */
[----:B------:R-:W-:-:S03]  /*0560*/  LEA R15, R4, R15, 0x3 ;  /* 0x0000000f040f7211 */ /* 0x000fc600078e18ff */
[----:B------:R-:W-:Y:S01]  /*0570*/  FFMA R12, R28, R10, R7 ;  /* 0x0000000a1c0c7223 */ /* 0x000fe20000000007 */
[----:B------:R-:W-:Y:S06]  /*0580*/  BRA.U UP0, `(.L_x_2) ;  /* 0xfffffffd00347547 */ /* 0x000fec000b83ffff */
[----:B------:R-:W-:-:S12]  /*0590*/  ULOP3.LUT UR4, UR18, 0x7ffffff8, URZ, 0xc0, !UPT ;  /* 0x7ffffff812047892 */ /* 0x000fd8000f8ec0ff */
.L_x_1:
[----:B------:R-:W-:-:S04]  /*05a0*/  ULOP3.LUT UR6, UR18, 0x7, URZ, 0xc0, !UPT ;  /* 0x0000000712067892 */ /* 0x000fc8000f8ec0ff */
[----:B------:R-:W-:-:S09]  /*05b0*/  UISETP.NE.AND UP0, UPT, UR6, URZ, UPT ;  /* 0x000000ff0600728c */ /* 0x000fd2000bf05270 */
[----:B------:R-:W-:Y:S05]  /*05c0*/  BRA.U !UP0, `(.L_x_0) ;  /* 0x0000000508147547 */ /* 0x000fea000b800000 */
[----:B------:R-:W-:Y:S01]  /*05d0*/  UISETP.GE.U32.AND UP0, UPT, UR6, 0x4, UPT ;  /* 0x000000040600788c */ /* 0x000fe2000bf06070 */
[----:B------:R-:W-:Y:S01]  /*05e0*/  IMAD R2, R13, UR18, RZ ;  /* 0x000000120d027c24 */ /* 0x000fe2000f8e02ff */
[----:B------:R-:W-:-:S04]  /*05f0*/  ULOP3.LUT UR5, UR18, 0x3, URZ, 0xc0, !UPT ;  /* 0x0000000312057892 */ /* 0x000fc8000f8ec0ff */
[----:B------:R-:W-:-:S03]  /*0600*/  UISETP.NE.AND UP1, UPT, UR5, URZ, UPT ;  /* 0x000000ff0500728c */ /* 0x000fc6000bf25270 */
[----:B------:R-:W-:Y:S08]  /*0610*/  BRA.U !UP0, `(.L_x_3) ;  /* 0x0000000108687547 */ /* 0x000ff0000b800000 */
[----:B------:R-:W0:Y:S01]  /*0620*/  LDC.64 R6, c[0x0][0x388] ;  /* 0x0000e200ff067b82 */ /* 0x000e220000000a00 */
[----:B------:R-:W-:Y:S02]  /*0630*/  MOV R9, UR4 ;  /* 0x0000000400097c02 */ /* 0x000fe40008000f00 */
[----:B------:R-:W-:Y:S02]  /*0640*/  IADD3 R3, PT, PT, R2, UR4, RZ ;  /* 0x0000000402037c10 */ /* 0x000fe4000fffe0ff */
[----:B------:R-:W-:Y:S01]  /*0650*/  MOV R11, UR18 ;  /* 0x00000012000b7c02 */ /* 0x000fe20008000f00 */
[----:B------:R-:W-:Y:S02]  /*0660*/  IMAD R9, R9, UR18, R0 ;  /* 0x0000001209097c24 */ /* 0x000fe4000f8e0200 */
[----:B------:R-:W1:Y:S01]  /*0670*/  LDC.64 R4, c[0x0][0x380] ;  /* 0x0000e000ff047b82 */ /* 0x000e620000000a00 */
[----:B------:R-:W-:Y:S01]  /*0680*/  MOV R15, UR18 ;  /* 0x00000012000f7c02 */ /* 0x000fe20008000f00 */
[----:B0-----:R-:W-:Y:S01]  /*0690*/  IMAD.WIDE R6, R9, 0x4, R6 ;  /* 0x0000000409067825 */ /* 0x001fe200078e0206 */
[----:B------:R-:W-:-:S05]  /*06a0*/  MOV R9, UR18 ;  /* 0x0000001200097c02 */ /* 0x000fca0008000f00 */
[----:B------:R-:W-:Y:S02]  /*06b0*/  IMAD.WIDE.U32 R8, R9, 0x4, R6 ;  /* 0x0000000409087825 */ /* 0x000fe400078e0006 */
[----:B------:R-:W2:Y:S02]  /*06c0*/  LDG.E R6, desc[UR16][R6.64] ;  /* 0x0000001006067981 */ /* 0x000ea4000c1e1900 */
[----:B-1----:R-:W-:-:S04]  /*06d0*/  IMAD.WIDE R4, R3, 0x4, R4 ;  /* 0x0000000403047825 */ /* 0x002fc800078e0204 */
[----:B------:R-:W-:Y:S01]  /*06e0*/  IMAD.WIDE.U32 R10, R11, 0x4, R8 ;  /* 0x000000040b0a7825 */ /* 0x000fe200078e0008 */
[----:B------:R-:W2:Y:S04]  /*06f0*/  LDG.E R3, desc[UR16][R4.64] ;  /* 0x0000001004037981 */ /* 0x000ea8000c1e1900 */
[----:B------:R-:W3:Y:S01]  /*0700*/  LDG.E R8, desc[UR16][R8.64] ;  /* 0x0000001008087981 */ /* 0x000ee2000c1e1900 */
[----:B------:R-:W-:-:S03]  /*0710*/  IMAD.WIDE.U32 R14, R15, 0x4, R10 ;  /* 0x000000040f0e7825 */ /* 0x000fc600078e000a */
[----:B------:R-:W3:Y:S04]  /*0720*/  LDG.E R16, desc[UR16][R4.64+0x4] ;  /* 0x0000041004107981 */ /* 0x000ee8000c1e1900 */
[----:B------:R-:W4:Y:S04]  /*0730*/  LDG.E R17, desc[UR16][R10.64] ;  /* 0x000000100a117981 */ /* 0x000f28000c1e1900 */
[----:B------:R-:W4:Y:S04]  /*0740*/  LDG.E R18, desc[UR16][R4.64+0x8] ;  /* 0x0000081004127981 */ /* 0x000f28000c1e1900 */
[----:B------:R-:W5:Y:S04]  /*0750*/  LDG.E R20, desc[UR16][R4.64+0xc] ;  /* 0x00000c1004147981 */ /* 0x000f68000c1e1900 */
[----:B------:R-:W5:Y:S01]  /*0760*/  LDG.E R14, desc[UR16][R14.64] ;  /* 0x000000100e0e7981 */ /* 0x000f62000c1e1900 */
[----:B------:R-:W-:Y:S01]  /*0770*/  UIADD3 UR4, UPT, UPT, UR4, 0x4, URZ ;  /* 0x0000000404047890 */ /* 0x000fe2000fffe0ff */
[----:B--2---:R-:W-:-:S04]  /*0780*/  FFMA R3, R3, R6, R12 ;  /* 0x0000000603037223 */ /* 0x004fc8000000000c */
[----:B---3--:R-:W-:-:S04]  /*0790*/  FFMA R3, R16, R8, R3 ;  /* 0x0000000810037223 */ /* 0x008fc80000000003 */
[----:B----4-:R-:W-:-:S04]  /*07a0*/  FFMA R3, R18, R17, R3 ;  /* 0x0000001112037223 */ /* 0x010fc80000000003 */
[----:B-----5:R-:W-:-:S07]  /*07b0*/  FFMA R12, R20, R14, R3 ;  /* 0x0000000e140c7223 */ /* 0x020fce0000000003 */
.L_x_3:
[----:B------:R-:W-:Y:S05]  /*07c0*/  BRA.U !UP1, `(.L_x_0) ;  /* 0x0000000109947547 */ /* 0x000fea000b800000 */
[----:B------:R-:W-:Y:S01]  /*07d0*/  UISETP.NE.AND UP0, UPT, UR5, 0x1, UPT ;  /* 0x000000010500788c */ /* 0x000fe2000bf05270 */
[----:B------:R-:W-:Y:S01]  /*07e0*/  MOV R3, UR4 ;  /* 0x0000000400037c02 */ /* 0x000fe20008000f00 */
[----:B------:R-:W-:Y:S02]  /*07f0*/  ULOP3.LUT UR5, UR18, 0x1, URZ, 0xc0, !UPT ;  /* 0x0000000112057892 */ /* 0x000fe4000f8ec0ff */
[----:B------:R-:W-:Y:S02]  /*0800*/  MOV R5, UR18 ;  /* 0x0000001200057c02 */ /* 0x000fe40008000f00 */
[----:B------:R-:W-:Y:S01]  /*0810*/  UISETP.NE.U32.AND UP1, UPT, UR5, 0x1, UPT ;  /* 0x000000010500788c */ /* 0x000fe2000bf25070 */
[----:B------:R-:W-:-:S04]  /*0820*/  PLOP3.LUT P0, PT, PT, PT, UP0, 0x80, 0x8 ;  /* 0x000000000008781c */ /* 0x000fc80003f0f008 */
[----:B------:R-:W0:Y:S01]  /*0830*/  @UP0 LDCU.128 UR8, c[0x0][0x380] ;  /* 0x00007000ff0807ac */ /* 0x000e220008000c00 */
[----:B------:R-:W-:-:S05]  /*0840*/  PLOP3.LUT P1, PT, PT, PT, UP1, 0x80, 0x8 ;  /* 0x000000000008781c */ /* 0x000fca0003f2f018 */
[----:B------:R-:W1:Y:S03]  /*0850*/  @!UP1 LDCU.128 UR12, c[0x0][0x380] ;  /* 0x00007000ff0c97ac */ /* 0x000e660008000c00 */
[----:B------:R-:W-:Y:S01]  /*0860*/  @P0 IMAD R3, R3, UR18, R0 ;  /* 0x0000001203030c24 */ /* 0x000fe2000f8e0200 */
[----:B0-----:R-:W-:Y:S02]  /*0870*/  MOV R10, UR10 ;  /* 0x0000000a000a7c02 */ /* 0x001fe40008000f00 */
[----:B------:R-:W-:Y:S02]  /*0880*/  MOV R11, UR11 ;  /* 0x0000000b000b7c02 */ /* 0x000fe40008000f00 */
[----:B------:R-:W-:Y:S02]  /*0890*/  MOV R6, UR8 ;  /* 0x0000000800067c02 */ /* 0x000fe40008000f00 */
[----:B------:R-:W-:Y:S01]  /*08a0*/  MOV R7, UR9 ;  /* 0x0000000900077c02 */ /* 0x000fe20008000f00 */
[----:B------:R-:W-:Y:S01]  /*08b0*/  @P0 IMAD.WIDE R10, R3, 0x4, R10 ;  /* 0x00000004030a0825 */ /* 0x000fe200078e020a */
[----:B------:R-:W-:Y:S01]  /*08c0*/  @P0 IADD3 R3, PT, PT, R2, UR4, RZ ;  /* 0x0000000402030c10 */ /* 0x000fe2000fffe0ff */
[----:B------:R-:W-:Y:S01]  /*08d0*/  @UP0 UIADD3 UR4, UPT, UPT, UR4, 0x2, URZ ;  /* 0x0000000204040890 */ /* 0x000fe2000fffe0ff */
[----:B-1----:R-:W-:-:S02]  /*08e0*/  MOV R8, UR12 ;  /* 0x0000000c00087c02 */ /* 0x002fc40008000f00 */
[----:B------:R-:W-:Y:S01]  /*08f0*/  MOV R9, UR13 ;  /* 0x0000000d00097c02 */ /* 0x000fe20008000f00 */
[----:B------:R-:W-:Y:S01]  /*0900*/  @P0 IMAD.WIDE R6, R3, 0x4, R6 ;  /* 0x0000000403060825 */ /* 0x000fe200078e0206 */
[----:B------:R-:W-:Y:S01]  /*0910*/  MOV R14, UR14 ;  /* 0x0000000e000e7c02 */ /* 0x000fe20008000f00 */
[----:B------:R-:W2:Y:S01]  /*0920*/  @P0 LDG.E R16, desc[UR16][R10.64] ;  /* 0x000000100a100981 */ /* 0x000ea2000c1e1900 */
[----:B------:R-:W-:Y:S01]  /*0930*/  MOV R17, UR4 ;  /* 0x0000000400117c02 */ /* 0x000fe20008000f00 */
[----:B------:R-:W-:Y:S01]  /*0940*/  @P0 IMAD.WIDE.U32 R4, R5, 0x4, R10 ;  /* 0x0000000405040825 */ /* 0x000fe200078e000a */
[----:B------:R-:W-:Y:S01]  /*0950*/  @!P1 IADD3 R3, PT, PT, R2, UR4, RZ ;  /* 0x0000000402039c10 */ /* 0x000fe2000fffe0ff */
[----:B------:R-:W2:Y:S01]  /*0960*/  @P0 LDG.E R19, desc[UR16][R6.64] ;  /* 0x0000001006130981 */ /* 0x000ea2000c1e1900 */
[----:B------:R-:W-:Y:S01]  /*0970*/  MOV R15, UR15 ;  /* 0x0000000f000f7c02 */ /* 0x000fe20008000f00 */
[----:B------:R-:W-:Y:S02]  /*0980*/  @!P1 IMAD R17, R17, UR18, R0 ;  /* 0x0000001211119c24 */ /* 0x000fe4000f8e0200 */
[----:B------:R-:W-:Y:S01]  /*0990*/  @!P1 IMAD.WIDE R2, R3, 0x4, R8 ;  /* 0x0000000403029825 */ /* 0x000fe200078e0208 */
[----:B------:R-:W3:Y:S03]  /*09a0*/  @P0 LDG.E R21, desc[UR16][R6.64+0x4] ;  /* 0x0000041006150981 */ /* 0x000ee6000c1e1900 */
[----:B------:R-:W-:Y:S01]  /*09b0*/  @!P1 IMAD.WIDE R8, R17, 0x4, R14 ;  /* 0x0000000411089825 */ /* 0x000fe200078e020e */
[----:B------:R-:W3:Y:S04]  /*09c0*/  @P0 LDG.E R4, desc[UR16][R4.64] ;  /* 0x0000001004040981 */ /* 0x000ee8000c1e1900 */
[----:B------:R-:W4:Y:S04]  /*09d0*/  @!P1 LDG.E R3, desc[UR16][R2.64] ;  /* 0x0000001002039981 */ /* 0x000f28000c1e1900 */
[----:B------:R-:W4:Y:S01]  /*09e0*/  @!P1 LDG.E R8, desc[UR16][R8.64] ;  /* 0x0000001008089981 */ /* 0x000f22000c1e1900 */
[----:B--2---:R-:W-:-:S04]  /*09f0*/  @P0 FFMA R16, R19, R16, R12 ;  /* 0x0000001013100223 */ /* 0x004fc8000000000c */
[----:B---3--:R-:W-:-:S04]  /*0a00*/  @P0 FFMA R12, R21, R4, R16 ;  /* 0x00000004150c0223 */ /* 0x008fc80000000010 */
[----:B----4-:R-:W-:-:S07]  /*0a10*/  @!P1 FFMA R12, R3, R8, R12 ;  /* 0x00000008030c9223 */ /* 0x010fce000000000c */
.L_x_0:
[----:B------:R-:W0:Y:S01]  /*0a20*/  LDC.64 R2, c[0x0][0x390] ;  /* 0x0000e400ff027b82 */ /* 0x000e220000000a00 */
[----:B------:R-:W-:-:S04]  /*0a30*/  IMAD R13, R13, UR18, R0 ;  /* 0x000000120d0d7c24 */ /* 0x000fc8000f8e0200 */
[----:B0-----:R-:W-:-:S05]  /*0a40*/  IMAD.WIDE R2, R13, 0x4, R2 ;  /* 0x000000040d027825 */ /* 0x001fca00078e0202 */
[----:B------:R-:W-:Y:S01]  /*0a50*/  STG.E desc[UR16][R2.64], R12 ;  /* 0x0000000c02007986 */ /* 0x000fe2000c101910 */
[----:B------:R-:W-:Y:S05]  /*0a60*/  EXIT ;  /* 0x000000000000794d */ /* 0x000fea0003800000 */
.L_x_4:
[----:B------:R-:W-:-:S00]  /*0a70*/  BRA `(.L_x_4) ;  /* 0xfffffffc00fc7947 */ /* 0x000fc0000383ffff */
[----:B------:R-:W-:-:S00]  /*0a80*/  NOP ;  /* 0x0000000000007918 */ /* 0x000fc00000000000 */
[----:B------:R-:W-:-:S00]  /*0a90*/  NOP ;  /* 0x0000000000007918 */ /* 0x000fc00000000000 */
[----:B------:R-:W-:-:S00]  /*0aa0*/  NOP ;  /* 0x0000000000007918 */ /* 0x000fc00000000000 */
[----:B------:R-:W-:-:S00]  /*0ab0*/  NOP ;  /* 0x0000000000007918 */ /* 0x000fc00000000000 */
[----:B------:R-:W-:-:S00]  /*0ac0*/  NOP ;  /* 0x0000000000007918 */ /* 0x000fc00000000000 */
[----:B------:R-:W-:-:S00]  /*0ad0*/  NOP ;  /* 0x0000000000007918 */ /* 0x000fc00000000000 */
[----:B------:R-:W-:-:S00]  /*0ae0*/  NOP ;  /* 0x0000000000007918 */ /* 0x000fc00000000000 */
[----:B------:R-:W-:-:S00]  /*0af0*/  NOP ;  /* 0x0000000000007918 */ /* 0x000fc00000000000 */
.L_x_13:


//--------------------- .text._Z8cudaSwapPfPiii   --------------------------
	.section	.text._Z8cudaSwapPfPiii,"ax",@progbits
	.align	128
        .global         _Z8cudaSwapPfPiii
        .type           _Z8cudaSwapPfPiii,@function
        .size           _Z8cudaSwapPfPiii,(.L_x_14 - _Z8cudaSwapPfPiii)
        .other          _Z8cudaSwapPfPiii,@"STO_CUDA_ENTRY STV_DEFAULT"
_Z8cudaSwapPfPiii:
.text._Z8cudaSwapPfPiii:
[----:B------:R-:W-:Y:S01]  /*0000*/  LDC R1, c[0x0][0x37c] ;  /* 0x0000df00ff017b82 */ /* 0x000fe20000000800 */
[----:B------:R-:W0:Y:S07]  /*0010*/  S2R R3, SR_TID.X ;  /* 0x0000000000037919 */ /* 0x000e2e0000002100 */
[----:B------:R-:W0:Y:S08]  /*0020*/  S2UR UR4, SR_CTAID.X ;  /* 0x00000000000479c3 */ /* 0x000e300000002500 */
[----:B------:R-:W0:Y:S08]  /*0030*/  LDC R0, c[0x0][0x360] ;  /* 0x0000d800ff007b82 */ /* 0x000e300000000800 */
[----:B------:R-:W1:Y:S01]  /*0040*/  LDC.64 R12, c[0x0][0x390] ;  /* 0x0000e400ff0c7b82 */ /* 0x000e620000000a00 */
[----:B0-----:R-:W-:-:S05]  /*0050*/  IMAD R0, R0, UR4, R3 ;  /* 0x0000000400007c24 */ /* 0x001fca000f8e0203 */
[----:B-1----:R-:W-:-:S04]  /*0060*/  ISETP.GE.AND P0, PT, R0, R13, PT ;  /* 0x0000000d0000720c */ /* 0x002fc80003f06270 */
[----:B------:R-:W-:-:S13]  /*0070*/  ISETP.LT.OR P0, PT, R0, R12, P0 ;  /* 0x0000000c0000720c */ /* 0x000fda0000701670 */
[----:B------:R-:W-:Y:S05]  /*0080*/  @P0 EXIT ;  /* 0x000000000000094d */ /* 0x000fea0003800000 */
[----:B------:R-:W0:Y:S01]  /*0090*/  LDC.64 R4, c[0x0][0x388] ;  /* 0x0000e200ff047b82 */ /* 0x000e220000000a00 */
[----:B------:R-:W0:Y:S07]  /*00a0*/  LDCU.64 UR4, c[0x0][0x358] ;  /* 0x00006b00ff0477ac */ /* 0x000e2e0008000a00 */
[----:B------:R-:W1:Y:S01]  /*00b0*/  LDC.64 R8, c[0x0][0x380] ;  /* 0x0000e000ff087b82 */ /* 0x000e620000000a00 */
[----:B0-----:R-:W2:Y:S02]  /*00c0*/  LDG.E R2, desc[UR4][R4.64] ;  /* 0x0000000404027981 */ /* 0x001ea4000c1e1900 */
[----:B--2---:R-:W-:-:S04]  /*00d0*/  IMAD R7, R2, R13, R0 ;  /* 0x0000000d02077224 */ /* 0x004fc800078e0200 */
[----:B-1----:R-:W-:-:S06]  /*00e0*/  IMAD.WIDE R6, R7, 0x4, R8 ;  /* 0x0000000407067825 */ /* 0x002fcc00078e0208 */
[----:B------:R-:W2:Y:S01]  /*00f0*/  LDG.E R7, desc[UR4][R6.64] ;  /* 0x0000000406077981 */ /* 0x000ea2000c1e1900 */
[----:B------:R-:W-:-:S04]  /*0100*/  IMAD R3, R13, R12, R0 ;  /* 0x0000000c0d037224 */ /* 0x000fc800078e0200 */
[----:B------:R-:W-:-:S05]  /*0110*/  IMAD.WIDE R2, R3, 0x4, R8 ;  /* 0x0000000403027825 */ /* 0x000fca00078e0208 */
[----:B------:R-:W3:Y:S04]  /*0120*/  LDG.E R11, desc[UR4][R2.64] ;  /* 0x00000004020b7981 */ /* 0x000ee8000c1e1900 */
[----:B--2---:R-:W-:Y:S04]  /*0130*/  STG.E desc[UR4][R2.64], R7 ;  /* 0x0000000702007986 */ /* 0x004fe8000c101904 */
[----:B------:R-:W2:Y:S02]  /*0140*/  LDG.E R10, desc[UR4][R4.64] ;  /* 0x00000004040a7981 */ /* 0x000ea4000c1e1900 */
[----:B--2---:R-:W-:-:S04]  /*0150*/  IMAD R13, R10, R13, R0 ;  /* 0x0000000d0a0d7224 */ /* 0x004fc800078e0200 */
[----:B------:R-:W-:-:S05]  /*0160*/  IMAD.WIDE R8, R13, 0x4, R8 ;  /* 0x000000040d087825 */ /* 0x000fca00078e0208 */
[----:B---3--:R-:W-:Y:S01]  /*0170*/  STG.E desc[UR4][R8.64], R11 ;  /* 0x0000000b08007986 */ /* 0x008fe2000c101904 */
[----:B------:R-:W-:Y:S05]  /*0180*/  EXIT ;  /* 0x000000000000794d */ /* 0x000fea0003800000 */
.L_x_5:
        /* <DEDUP_REMOVED lines=15> */
.L_x_14:


//--------------------- .text._Z9cudaPivotPfPiii  --------------------------
	.section	.text._Z9cudaPivotPfPiii,"ax",@progbits
	.align	128
        .global         _Z9cudaPivotPfPiii
        .type           _Z9cudaPivotPfPiii,@function
        .size           _Z9cudaPivotPfPiii,(.L_x_15 - _Z9cudaPivotPfPiii)
        .other          _Z9cudaPivotPfPiii,@"STO_CUDA_ENTRY STV_DEFAULT"
_Z9cudaPivotPfPiii:
.text._Z9cudaPivotPfPiii:
[----:B------:R-:W-:Y:S08]  /*0000*/  LDC R1, c[0x0][0x37c] ;  /* 0x0000df00ff017b82 */ /* 0x000ff00000000800 */
[----:B------:R-:W0:Y:S01]  /*0010*/  LDC.64 R8, c[0x0][0x390] ;  /* 0x0000e400ff087b82 */ /* 0x000e220000000a00 */
[----:B------:R-:W1:Y:S07]  /*0020*/  LDCU.64 UR6, c[0x0][0x358] ;  /* 0x00006b00ff0677ac */ /* 0x000e6e0008000a00 */
[----:B------:R-:W2:Y:S01]  /*0030*/  LDC R19, c[0x0][0x390] ;  /* 0x0000e400ff137b82 */ /* 0x000ea20000000800 */
[----:B0-----:R-:W-:-:S13]  /*0040*/  ISETP.GE.AND P0, PT, R8, R9, PT ;  /* 0x000000090800720c */ /* 0x001fda0003f06270 */
[----:B-12---:R-:W-:Y:S05]  /*0050*/  @P0 BRA `(.L_x_6) ;  /* 0x0000000800a00947 */ /* 0x006fea0003800000 */
[----:B------:R-:W0:Y:S01]  /*0060*/  LDC.64 R2, c[0x0][0x380] ;  /* 0x0000e000ff027b82 */ /* 0x000e220000000a00 */
[C---:B------:R-:W-:Y:S02]  /*0070*/  IMAD.IADD R0, R8.reuse, 0x1, -R9 ;  /* 0x0000000108007824 */ /* 0x040fe400078e0a09 */
[----:B------:R-:W-:-:S03]  /*0080*/  IMAD R5, R8, R9, R8 ;  /* 0x0000000908057224 */ /* 0x000fc600078e0208 */
[----:B------:R-:W-:Y:S01]  /*0090*/  ISETP.GT.U32.AND P0, PT, R0, -0x10, PT ;  /* 0xfffffff00000780c */ /* 0x000fe20003f04070 */
[----:B------:R-:W-:-:S05]  /*00a0*/  IMAD.IADD R6, R9, 0x1, -R8 ;  /* 0x0000000109067824 */ /* 0x000fca00078e0a08 */
[----:B------:R-:W-:Y:S01]  /*00b0*/  LOP3.LUT R7, R6, 0xf, RZ, 0xc0, !PT ;  /* 0x0000000f06077812 */ /* 0x000fe200078ec0ff */
[----:B------:R-:W-:Y:S02]  /*00c0*/  IMAD R9, R8, R9, R9 ;  /* 0x0000000908097224 */ /* 0x000fe400078e0209 */
[----:B------:R-:W-:Y:S01]  /*00d0*/  IMAD.MOV.U32 R0, RZ, RZ, R19 ;  /* 0x000000ffff007224 */ /* 0x000fe200078e0013 */
[----:B------:R-:W-:Y:S01]  /*00e0*/  ISETP.NE.AND P6, PT, R7, RZ, PT ;  /* 0x000000ff0700720c */ /* 0x000fe20003fc5270 */
[----:B0-----:R-:W-:-:S05]  /*00f0*/  IMAD.WIDE R4, R5, 0x4, R2 ;  /* 0x0000000405047825 */ /* 0x001fca00078e0202 */
[----:B------:R0:W5:Y:S01]  /*0100*/  LDG.E R23, desc[UR6][R4.64] ;  /* 0x0000000604177981 */ /* 0x000162000c1e1900 */
[----:B------:R-:W-:Y:S01]  /*0110*/  VIADD R10, R8, 0x1 ;  /* 0x00000001080a7836 */ /* 0x000fe20000000000 */
[----:B------:R-:W-:Y:S06]  /*0120*/  @P0 BRA `(.L_x_7) ;  /* 0x00000004003c0947 */ /* 0x000fec0003800000 */
[----:B------:R-:W1:Y:S01]  /*0130*/  LDCU.64 UR4, c[0x0][0x380] ;  /* 0x00007000ff0477ac */ /* 0x000e620008000a00 */
[----:B------:R-:W-:Y:S01]  /*0140*/  LOP3.LUT R11, R6, 0xfffffff0, RZ, 0xc0, !PT ;  /* 0xfffffff0060b7812 */ /* 0x000fe200078ec0ff */
[----:B------:R-:W-:Y:S02]  /*0150*/  IMAD.IADD R8, R9, 0x1, R8 ;  /* 0x0000000109087824 */ /* 0x000fe400078e0208 */
[----:B------:R-:W-:Y:S02]  /*0160*/  IMAD.MOV.U32 R0, RZ, RZ, R19 ;  /* 0x000000ffff007224 */ /* 0x000fe400078e0013 */
[----:B------:R-:W-:Y:S01]  /*0170*/  IMAD.MOV R11, RZ, RZ, -R11 ;  /* 0x000000ffff0b7224 */ /* 0x000fe200078e0a0b */
[----:B-1----:R-:W-:-:S04]  /*0180*/  UIADD3 UR4, UP0, UPT, UR4, 0x20, URZ ;  /* 0x0000002004047890 */ /* 0x002fc8000ff1e0ff */
[----:B------:R-:W-:-:S12]  /*0190*/  UIADD3.X UR5, UPT, UPT, URZ, UR5, URZ, UP0, !UPT ;  /* 0x00000005ff057290 */ /* 0x000fd800087fe4ff */
.L_x_8:
[----:B0-----:R-:W-:Y:S02]  /*01a0*/  IMAD.U32 R4, RZ, RZ, UR4 ;  /* 0x00000004ff047e24 */ /* 0x001fe4000f8e00ff */
[----:B------:R-:W-:Y:S02]  /*01b0*/  IMAD.U32 R5, RZ, RZ, UR5 ;  /* 0x00000005ff057e24 */ /* 0x000fe4000f8e00ff */
[----:B------:R-:W-:-:S05]  /*01c0*/  IMAD.WIDE R4, R8, 0x4, R4 ;  /* 0x0000000408047825 */ /* 0x000fca00078e0204 */
[----:B------:R-:W2:Y:S04]  /*01d0*/  LDG.E R26, desc[UR6][R4.64+-0x20] ;  /* 0xffffe006041a7981 */ /* 0x000ea8000c1e1900 */
[----:B------:R-:W3:Y:S04]  /*01e0*/  LDG.E R17, desc[UR6][R4.64+-0x1c] ;  /* 0xffffe40604117981 */ /* 0x000ee8000c1e1900 */
[----:B------:R-:W4:Y:S04]  /*01f0*/  LDG.E R13, desc[UR6][R4.64+-0x18] ;  /* 0xffffe806040d7981 */ /* 0x000f28000c1e1900 */
        /* <DEDUP_REMOVED lines=8> */
[----:B------:R-:W4:Y:S01]  /*0280*/  LDG.E R20, desc[UR6][R4.64+0xc] ;  /* 0x00000c0604147981 */ /* 0x000f22000c1e1900 */
[----:B--2--5:R-:W-:-:S04]  /*0290*/  FSETP.GT.AND P0, PT, |R26|, R23, PT ;  /* 0x000000171a00720b */ /* 0x024fc80003f04200 */
[----:B------:R-:W-:-:S04]  /*02a0*/  FSEL R12, |R26|, R23, P0 ;  /* 0x000000171a0c7208 */ /* 0x000fc80000000200 */
[----:B---3--:R-:W-:-:S04]  /*02b0*/  FSETP.GT.AND P2, PT, |R17|, R12, PT ;  /* 0x0000000c1100720b */ /* 0x008fc80003f44200 */
[----:B------:R-:W-:Y:S02]  /*02c0*/  FSEL R12, |R17|, R12, P2 ;  /* 0x0000000c110c7208 */ /* 0x000fe40001000200 */
[----:B------:R-:W-:Y:S02]  /*02d0*/  FSETP.GT.OR P2, PT, |R26|, R23, P2 ;  /* 0x000000171a00720b */ /* 0x000fe40001744600 */
[CC--:B----4-:R-:W-:Y:S01]  /*02e0*/  FSETP.GT.AND P0, PT, |R13|.reuse, R12.reuse, PT ;  /* 0x0000000c0d00720b */ /* 0x0d0fe20003f04200 */
[----:B------:R-:W2:Y:S03]  /*02f0*/  LDG.E R26, desc[UR6][R4.64+0x1c] ;  /* 0x00001c06041a7981 */ /* 0x000ea6000c1e1900 */
[----:B------:R-:W-:-:S04]  /*0300*/  FSEL R17, |R13|, R12, P0 ;  /* 0x0000000c0d117208 */ /* 0x000fc80000000200 */
[----:B------:R-:W-:-:S04]  /*0310*/  FSETP.GT.AND P5, PT, |R28|, R17, PT ;  /* 0x000000111c00720b */ /* 0x000fc80003fa4200 */
        /* <DEDUP_REMOVED lines=8> */
[----:B------:R-:W-:Y:S02]  /*03a0*/  FSEL R22, |R22|, R25, P1 ;  /* 0x0000001916167208 */ /* 0x000fe40000800200 */
[----:B------:R-:W3:Y:S02]  /*03b0*/  LDG.E R25, desc[UR6][R4.64+0x14] ;  /* 0x0000140604197981 */ /* 0x000ee4000c1e1900 */
[----:B------:R-:W-:-:S04]  /*03c0*/  FSETP.GT.AND P3, PT, |R15|, R22, PT ;  /* 0x000000160f00720b */ /* 0x000fc80003f64200 */
[----:B------:R-:W-:-:S04]  /*03d0*/  FSEL R23, |R15|, R22, P3 ;  /* 0x000000160f177208 */ /* 0x000fc80001800200 */
[----:B------:R-:W-:-:S04]  /*03e0*/  FSETP.GT.AND P3, PT, |R24|, R23, PT ;  /* 0x000000171800720b */ /* 0x000fc80003f64200 */
[----:B------:R-:W-:Y:S02]  /*03f0*/  FSEL R23, |R24|, R23, P3 ;  /* 0x0000001718177208 */ /* 0x000fe40001800200 */
[----:B------:R-:W4:Y:S02]  /*0400*/  LDG.E R24, desc[UR6][R4.64+0x10] ;  /* 0x0000100604187981 */ /* 0x000f24000c1e1900 */
[----:B------:R-:W-:-:S04]  /*0410*/  FSETP.GT.AND P4, PT, |R14|, R23, PT ;  /* 0x000000170e00720b */ /* 0x000fc80003f84200 */
[----:B------:R-:W-:-:S04]  /*0420*/  FSEL R27, |R14|, R23, P4 ;  /* 0x000000170e1b7208 */ /* 0x000fc80002000200 */
[----:B------:R-:W-:-:S04]  /*0430*/  FSETP.GT.AND P4, PT, |R20|, R27, PT ;  /* 0x0000001b1400720b */ /* 0x000fc80003f84200 */
[----:B------:R-:W-:Y:S02]  /*0440*/  FSEL R27, |R20|, R27, P4 ;  /* 0x0000001b141b7208 */ /* 0x000fe40002000200 */
[----:B------:R-:W2:Y:S01]  /*0450*/  LDG.E R20, desc[UR6][R4.64+0x18] ;  /* 0x0000180604147981 */ /* 0x000ea2000c1e1900 */
[----:B------:R-:W-:Y:S02]  /*0460*/  FSETP.GT.OR P5, PT, |R13|, R12, P5 ;  /* 0x0000000c0d00720b */ /* 0x000fe40002fa4600 */
[----:B------:R-:W-:Y:S02]  /*0470*/  SEL R19, R10, R19, P2 ;  /* 0x000000130a137207 */ /* 0x000fe40001000000 */
[----:B------:R-:W-:Y:S02]  /*0480*/  FSETP.GT.OR P0, PT, |R18|, R17, P0 ;  /* 0x000000111200720b */ /* 0x000fe40000704600 */
[----:B------:R-:W-:Y:S02]  /*0490*/  SEL R19, R10, R19, P5 ;  /* 0x000000130a137207 */ /* 0x000fe40002800000 */
[----:B------:R-:W-:-:S02]  /*04a0*/  FSETP.GT.OR P1, PT, |R16|, R21, P1 ;  /* 0x000000151000720b */ /* 0x000fc40000f24600 */
[C---:B------:R-:W-:Y:S01]  /*04b0*/  SEL R19, R10.reuse, R19, P0 ;  /* 0x000000130a137207 */ /* 0x040fe20000000000 */
[----:B------:R-:W-:Y:S01]  /*04c0*/  VIADD R11, R11, 0x10 ;  /* 0x000000100b0b7836 */ /* 0x000fe20000000000 */
[----:B------:R-:W-:Y:S02]  /*04d0*/  FSETP.GT.OR P3, PT, |R15|, R22, P3 ;  /* 0x000000160f00720b */ /* 0x000fe40001f64600 */
[----:B------:R-:W-:Y:S02]  /*04e0*/  SEL R19, R10, R19, P1 ;  /* 0x000000130a137207 */ /* 0x000fe40000800000 */
[----:B------:R-:W-:Y:S02]  /*04f0*/  FSETP.GT.OR P4, PT, |R14|, R23, P4 ;  /* 0x000000170e00720b */ /* 0x000fe40002784600 */
[----:B------:R-:W-:-:S04]  /*0500*/  SEL R19, R10, R19, P3 ;  /* 0x000000130a137207 */ /* 0x000fc80001800000 */
[----:B------:R-:W-:Y:S01]  /*0510*/  SEL R19, R10, R19, P4 ;  /* 0x000000130a137207 */ /* 0x000fe20002000000 */
[----:B------:R-:W-:Y:S02]  /*0520*/  VIADD R0, R0, 0x10 ;  /* 0x0000001000007836 */ /* 0x000fe40000000000 */
[----:B------:R-:W-:Y:S01]  /*0530*/  VIADD R8, R8, 0x10 ;  /* 0x0000001008087836 */ /* 0x000fe20000000000 */
[----:B----4-:R-:W-:-:S04]  /*0540*/  FSETP.GT.AND P2, PT, |R24|, R27, PT ;  /* 0x0000001b1800720b */ /* 0x010fc80003f44200 */
[----:B------:R-:W-:-:S04]  /*0550*/  FSEL R12, |R24|, R27, P2 ;  /* 0x0000001b180c7208 */ /* 0x000fc80001000200 */
[----:B---3--:R-:W-:-:S04]  /*0560*/  FSETP.GT.AND P0, PT, |R25|, R12, PT ;  /* 0x0000000c1900720b */ /* 0x008fc80003f04200 */
[----:B------:R-:W-:Y:S02]  /*0570*/  FSEL R25, |R25|, R12, P0 ;  /* 0x0000000c19197208 */ /* 0x000fe40000000200 */
[----:B------:R-:W-:Y:S02]  /*0580*/  ISETP.NE.AND P2, PT, R11, RZ, PT ;  /* 0x000000ff0b00720c */ /* 0x000fe40003f45270 */
[----:B--2---:R-:W-:Y:S02]  /*0590*/  FSETP.GT.AND P1, PT, |R20|, R25, PT ;  /* 0x000000191400720b */ /* 0x004fe40003f24200 */
[----:B------:R-:W-:Y:S02]  /*05a0*/  FSETP.GT.OR P0, PT, |R24|, R27, P0 ;  /* 0x0000001b1800720b */ /* 0x000fe40000704600 */
[----:B------:R-:W-:Y:S02]  /*05b0*/  FSEL R23, |R20|, R25, P1 ;  /* 0x0000001914177208 */ /* 0x000fe40000800200 */
[----:B------:R-:W-:-:S02]  /*05c0*/  SEL R19, R10, R19, P0 ;  /* 0x000000130a137207 */ /* 0x000fc40000000000 */
[----:B------:R-:W-:-:S04]  /*05d0*/  FSETP.GT.AND P0, PT, |R26|, R23, PT ;  /* 0x000000171a00720b */ /* 0x000fc80003f04200 */
[----:B------:R-:W-:Y:S02]  /*05e0*/  SEL R19, R10, R19, P0 ;  /* 0x000000130a137207 */ /* 0x000fe40000000000 */
[----:B------:R-:W-:Y:S02]  /*05f0*/  FSEL R23, |R26|, R23, P0 ;  /* 0x000000171a177208 */ /* 0x000fe40000000200 */
[----:B------:R-:W-:Y:S01]  /*0600*/  SEL R19, R10, R19, P1 ;  /* 0x000000130a137207 */ /* 0x000fe20000800000 */
[----:B------:R-:W-:Y:S06]  /*0610*/  @P2 BRA `(.L_x_8) ;  /* 0xfffffff800e02947 */ /* 0x000fec000383ffff */
.L_x_7:
[----:B------:R-:W-:Y:S05]  /*0620*/  @!P6 BRA `(.L_x_6) ;  /* 0x00000004002ce947 */ /* 0x000fea0003800000 */
[----:B------:R-:W-:Y:S02]  /*0630*/  ISETP.GE.U32.AND P0, PT, R7, 0x8, PT ;  /* 0x000000080700780c */ /* 0x000fe40003f06070 */
[----:B------:R-:W-:-:S04]  /*0640*/  LOP3.LUT R20, R6, 0x7, RZ, 0xc0, !PT ;  /* 0x0000000706147812 */ /* 0x000fc800078ec0ff */
[----:B------:R-:W-:-:S07]  /*0650*/  ISETP.NE.AND P3, PT, R20, RZ, PT ;  /* 0x000000ff1400720c */ /* 0x000fce0003f65270 */
[----:B------:R-:W-:Y:S06]  /*0660*/  @!P0 BRA `(.L_x_9) ;  /* 0x00000000008c8947 */ /* 0x000fec0003800000 */
[----:B0-----:R-:W-:-:S04]  /*0670*/  IMAD.IADD R5, R9, 0x1, R0 ;  /* 0x0000000109057824 */ /* 0x001fc800078e0200 */
        /* <DEDUP_REMOVED lines=8> */
[----:B------:R-:W4:Y:S01]  /*0700*/  LDG.E R17, desc[UR6][R4.64+0x1c] ;  /* 0x00001c0604117981 */ /* 0x000f22000c1e1900 */
[----:B------:R-:W-:Y:S01]  /*0710*/  VIADD R0, R0, 0x8 ;  /* 0x0000000800007836 */ /* 0x000fe20000000000 */
[----:B--2--5:R-:W-:-:S04]  /*0720*/  FSETP.GT.AND P0, PT, |R8|, R23, PT ;  /* 0x000000170800720b */ /* 0x024fc80003f04200 */
[----:B------:R-:W-:-:S04]  /*0730*/  FSEL R7, |R8|, R23, P0 ;  /* 0x0000001708077208 */ /* 0x000fc80000000200 */
[----:B---3--:R-:W-:-:S04]  /*0740*/  FSETP.GT.AND P0, PT, |R12|, R7, PT ;  /* 0x000000070c00720b */ /* 0x008fc80003f04200 */
[----:B------:R-:W-:Y:S02]  /*0750*/  FSEL R7, |R12|, R7, P0 ;  /* 0x000000070c077208 */ /* 0x000fe40000000200 */
[----:B------:R-:W-:Y:S02]  /*0760*/  FSETP.GT.OR P0, PT, |R8|, R23, P0 ;  /* 0x000000170800720b */ /* 0x000fe40000704600 */
[----:B----4-:R-:W-:Y:S02]  /*0770*/  FSETP.GT.AND P1, PT, |R14|, R7, PT ;  /* 0x000000070e00720b */ /* 0x010fe40003f24200 */
[----:B------:R-:W-:Y:S02]  /*0780*/  SEL R19, R10, R19, P0 ;  /* 0x000000130a137207 */ /* 0x000fe40000000000 */
[----:B------:R-:W-:-:S04]  /*0790*/  FSEL R11, |R14|, R7, P1 ;  /* 0x000000070e0b7208 */ /* 0x000fc80000800200 */
[----:B------:R-:W-:-:S04]  /*07a0*/  FSETP.GT.AND P1, PT, |R16|, R11, PT ;  /* 0x0000000b1000720b */ /* 0x000fc80003f24200 */
[----:B------:R-:W-:Y:S02]  /*07b0*/  FSEL R11, |R16|, R11, P1 ;  /* 0x0000000b100b7208 */ /* 0x000fe40000800200 */
[----:B------:R-:W-:Y:S02]  /*07c0*/  FSETP.GT.OR P1, PT, |R14|, R7, P1 ;  /* 0x000000070e00720b */ /* 0x000fe40000f24600 */
[----:B------:R-:W-:Y:S02]  /*07d0*/  FSETP.GT.AND P2, PT, |R18|, R11, PT ;  /* 0x0000000b1200720b */ /* 0x000fe40003f44200 */
[----:B------:R-:W-:Y:S02]  /*07e0*/  SEL R19, R10, R19, P1 ;  /* 0x000000130a137207 */ /* 0x000fe40000800000 */
[----:B------:R-:W-:-:S04]  /*07f0*/  FSEL R12, |R18|, R11, P2 ;  /* 0x0000000b120c7208 */ /* 0x000fc80001000200 */
[----:B------:R-:W-:-:S04]  /*0800*/  FSETP.GT.AND P2, PT, |R13|, R12, PT ;  /* 0x0000000c0d00720b */ /* 0x000fc80003f44200 */
[----:B------:R-:W-:Y:S02]  /*0810*/  FSEL R12, |R13|, R12, P2 ;  /* 0x0000000c0d0c7208 */ /* 0x000fe40001000200 */
[----:B------:R-:W-:Y:S02]  /*0820*/  FSETP.GT.OR P2, PT, |R18|, R11, P2 ;  /* 0x0000000b1200720b */ /* 0x000fe40001744600 */
[CC--:B------:R-:W-:Y:S02]  /*0830*/  FSETP.GT.AND P0, PT, |R15|.reuse, R12.reuse, PT ;  /* 0x0000000c0f00720b */ /* 0x0c0fe40003f04200 */
[----:B------:R-:W-:Y:S02]  /*0840*/  SEL R19, R10, R19, P2 ;  /* 0x000000130a137207 */ /* 0x000fe40001000000 */
[----:B------:R-:W-:-:S04]  /*0850*/  FSEL R12, |R15|, R12, P0 ;  /* 0x0000000c0f0c7208 */ /* 0x000fc80000000200 */
[----:B------:R-:W-:-:S04]  /*0860*/  FSETP.GT.AND P1, PT, |R17|, R12, PT ;  /* 0x0000000c1100720b */ /* 0x000fc80003f24200 */
[C---:B------:R-:W-:Y:S02]  /*0870*/  SEL R19, R10.reuse, R19, P1 ;  /* 0x000000130a137207 */ /* 0x040fe40000800000 */
[----:B------:R-:W-:Y:S02]  /*0880*/  FSEL R23, |R17|, R12, P1 ;  /* 0x0000000c11177208 */ /* 0x000fe40000800200 */
[----:B------:R-:W-:-:S07]  /*0890*/  SEL R19, R10, R19, P0 ;  /* 0x000000130a137207 */ /* 0x000fce0000000000 */
.L_x_9:
        /* <DEDUP_REMOVED lines=21> */
[----:B------:R-:W-:Y:S02]  /*09f0*/  SEL R19, R10, R19, P0 ;  /* 0x000000130a137207 */ /* 0x000fe40000000000 */
[----:B------:R-:W-:Y:S02]  /*0a00*/  FSEL R23, |R16|, R7, P0 ;  /* 0x0000000710177208 */ /* 0x000fe40000000200 */
[----:B------:R-:W-:-:S07]  /*0a10*/  SEL R19, R10, R19, P2 ;  /* 0x000000130a137207 */ /* 0x000fce0001000000 */
.L_x_10:
[----:B------:R-:W-:Y:S05]  /*0a20*/  @!P1 BRA `(.L_x_6) ;  /* 0x00000000002c9947 */ /* 0x000fea0003800000 */
[----:B------:R-:W-:Y:S02]  /*0a30*/  IMAD.IADD R9, R9, 0x1, R0 ;  /* 0x0000000109097824 */ /* 0x000fe400078e0200 */
[----:B------:R-:W-:-:S07]  /*0a40*/  IMAD.MOV R6, RZ, RZ, -R6 ;  /* 0x000000ffff067224 */ /* 0x000fce00078e0a06 */
.L_x_11:
[----:B0-----:R-:W-:-:S06]  /*0a50*/  IMAD.WIDE R4, R9, 0x4, R2 ;  /* 0x0000000409047825 */ /* 0x001fcc00078e0202 */
[----:B------:R-:W2:Y:S01]  /*0a60*/  LDG.E R4, desc[UR6][R4.64] ;  /* 0x0000000604047981 */ /* 0x000ea2000c1e1900 */
[----:B------:R-:W-:Y:S02]  /*0a70*/  VIADD R6, R6, 0x1 ;  /* 0x0000000106067836 */ /* 0x000fe40000000000 */
[----:B------:R-:W-:-:S03]  /*0a80*/  VIADD R9, R9, 0x1 ;  /* 0x0000000109097836 */ /* 0x000fc60000000000 */
[----:B------:R-:W-:Y:S02]  /*0a90*/  ISETP.NE.AND P1, PT, R6, RZ, PT ;  /* 0x000000ff0600720c */ /* 0x000fe40003f25270 */
[----:B--2--5:R-:W-:-:S04]  /*0aa0*/  FSETP.GT.AND P0, PT, |R4|, R23, PT ;  /* 0x000000170400720b */ /* 0x024fc80003f04200 */
[----:B------:R-:W-:Y:S02]  /*0ab0*/  FSEL R23, |R4|, R23, P0 ;  /* 0x0000001704177208 */ /* 0x000fe40000000200 */
[----:B------:R-:W-:-:S05]  /*0ac0*/  SEL R19, R10, R19, P0 ;  /* 0x000000130a137207 */ /* 0x000fca0000000000 */
[----:B------:R-:W-:Y:S05]  /*0ad0*/  @P1 BRA `(.L_x_11) ;  /* 0xfffffffc00dc1947 */ /* 0x000fea000383ffff */
.L_x_6:
[----:B------:R-:W1:Y:S02]  /*0ae0*/  LDC.64 R2, c[0x0][0x388] ;  /* 0x0000e200ff027b82 */ /* 0x000e640000000a00 */
[----:B-1----:R-:W-:Y:S01]  /*0af0*/  STG.E desc[UR6][R2.64], R19 ;  /* 0x0000001302007986 */ /* 0x002fe2000c101906 */
[----:B------:R-:W-:Y:S05]  /*0b00*/  EXIT ;  /* 0x000000000000794d */ /* 0x000fea0003800000 */
.L_x_12:
        /* <DEDUP_REMOVED lines=15> */
.L_x_15:


//--------------------- .nv.shared.reserved.0     --------------------------
	.section	.nv.shared.reserved.0,"aw",@nobits
	.weak		__nv_reservedSMEM_offset_0_alias
	.size		__nv_reservedSMEM_offset_0_alias, 0, 64
	.other		__nv_reservedSMEM_offset_0_alias,@"STO_CUDA_RESERVED_SHARED STV_DEFAULT"
__nv_reservedSMEM_offset_0_alias:
	.zero		0
	.zero		64


//--------------------- .nv.constant0._Z9cudaGaussPfS_S_iiii --------------------------
	.section	.nv.constant0._Z9cudaGaussPfS_S_iiii,"a",@progbits
	.sectionflags	@""
	.align	4
.nv.constant0._Z9cudaGaussPfS_S_iiii:
	.zero		936


//--------------------- .nv.constant0._Z8cudaSwapPfPiii --------------------------
	.section	.nv.constant0._Z8cudaSwapPfPiii,"a",@progbits
	.sectionflags	@""
	.align	4
.nv.constant0._Z8cudaSwapPfPiii:
	.zero		920


//--------------------- .nv.constant0._Z9cudaPivotPfPiii --------------------------
	.section	.nv.constant0._Z9cudaPivotPfPiii,"a",@progbits
	.sectionflags	@""
	.align	4
.nv.constant0._Z9cudaPivotPfPiii:
	.zero		920


//--------------------- SYMBOLS --------------------------

	.type		.nv.reservedSmem.offset0,@object
	.size		.nv.reservedSmem.offset0,0x4
